//
// Generated by NVIDIA NVVM Compiler
//
// Compiler Build ID: CL-36424714
// Cuda compilation tools, release 13.0, V13.0.88
// Based on NVVM 20.0.0
//

.version 9.0
.target sm_100
.address_size 64

	// .globl	_Z11kernel_fillPPiii
.extern .func  (.param .b32 func_retval0) vprintf
(
	.param .b64 vprintf_param_0,
	.param .b64 vprintf_param_1
)
;
.global .align 1 .b8 $str[4] = {37, 100, 32};
.global .align 1 .b8 $str$1[2] = {10};

.visible .entry _Z11kernel_fillPPiii(
	.param .u64 .ptr .align 1 _Z11kernel_fillPPiii_param_0,
	.param .u32 _Z11kernel_fillPPiii_param_1,
	.param .u32 _Z11kernel_fillPPiii_param_2
)
{
	.reg .pred 	%p<12>;
	.reg .b32 	%r<58>;
	.reg .b64 	%rd<104>;

	ld.param.u64 	%rd3, [_Z11kernel_fillPPiii_param_0];
	ld.param.u32 	%r17, [_Z11kernel_fillPPiii_param_1];
	ld.param.u32 	%r18, [_Z11kernel_fillPPiii_param_2];
	min.s32 	%r19, %r17, %r18;
	setp.lt.s32 	%p1, %r19, 1;
	@%p1 bra 	$L__BB0_16;
	and.b32  	%r1, %r18, 15;
	add.s32 	%r2, %r1, -1;
	and.b32  	%r3, %r18, 7;
	add.s32 	%r4, %r3, -1;
	and.b32  	%r5, %r18, 2147483632;
	and.b32  	%r6, %r18, 3;
	cvta.to.global.u64 	%rd1, %rd3;
	mov.b32 	%r53, 0;
$L__BB0_2:
	setp.lt.u32 	%p2, %r18, 16;
	mul.wide.u32 	%rd4, %r53, 8;
	add.s64 	%rd2, %rd1, %rd4;
	mov.b32 	%r56, 0;
	@%p2 bra 	$L__BB0_5;
	mov.b32 	%r54, 0;
$L__BB0_4:
	.pragma "nounroll";
	add.s32 	%r23, %r54, %r53;
	ld.global.u64 	%rd5, [%rd2];
	cvta.to.global.u64 	%rd6, %rd5;
	mul.wide.u32 	%rd7, %r54, 4;
	add.s64 	%rd8, %rd6, %rd7;
	st.global.u32 	[%rd8], %r23;
	add.s32 	%r24, %r23, 1;
	ld.global.u64 	%rd9, [%rd2];
	cvta.to.global.u64 	%rd10, %rd9;
	add.s64 	%rd11, %rd10, %rd7;
	st.global.u32 	[%rd11+4], %r24;
	add.s32 	%r25, %r23, 2;
	ld.global.u64 	%rd12, [%rd2];
	cvta.to.global.u64 	%rd13, %rd12;
	add.s64 	%rd14, %rd13, %rd7;
	st.global.u32 	[%rd14+8], %r25;
	add.s32 	%r26, %r23, 3;
	ld.global.u64 	%rd15, [%rd2];
	cvta.to.global.u64 	%rd16, %rd15;
	add.s64 	%rd17, %rd16, %rd7;
	st.global.u32 	[%rd17+12], %r26;
	add.s32 	%r27, %r23, 4;
	ld.global.u64 	%rd18, [%rd2];
	cvta.to.global.u64 	%rd19, %rd18;
	add.s64 	%rd20, %rd19, %rd7;
	st.global.u32 	[%rd20+16], %r27;
	add.s32 	%r28, %r23, 5;
	ld.global.u64 	%rd21, [%rd2];
	cvta.to.global.u64 	%rd22, %rd21;
	add.s64 	%rd23, %rd22, %rd7;
	st.global.u32 	[%rd23+20], %r28;
	add.s32 	%r29, %r23, 6;
	ld.global.u64 	%rd24, [%rd2];
	cvta.to.global.u64 	%rd25, %rd24;
	add.s64 	%rd26, %rd25, %rd7;
	st.global.u32 	[%rd26+24], %r29;
	add.s32 	%r30, %r23, 7;
	ld.global.u64 	%rd27, [%rd2];
	cvta.to.global.u64 	%rd28, %rd27;
	add.s64 	%rd29, %rd28, %rd7;
	st.global.u32 	[%rd29+28], %r30;
	add.s32 	%r31, %r23, 8;
	ld.global.u64 	%rd30, [%rd2];
	cvta.to.global.u64 	%rd31, %rd30;
	add.s64 	%rd32, %rd31, %rd7;
	st.global.u32 	[%rd32+32], %r31;
	add.s32 	%r32, %r23, 9;
	ld.global.u64 	%rd33, [%rd2];
	cvta.to.global.u64 	%rd34, %rd33;
	add.s64 	%rd35, %rd34, %rd7;
	st.global.u32 	[%rd35+36], %r32;
	add.s32 	%r33, %r23, 10;
	ld.global.u64 	%rd36, [%rd2];
	cvta.to.global.u64 	%rd37, %rd36;
	add.s64 	%rd38, %rd37, %rd7;
	st.global.u32 	[%rd38+40], %r33;
	add.s32 	%r34, %r23, 11;
	ld.global.u64 	%rd39, [%rd2];
	cvta.to.global.u64 	%rd40, %rd39;
	add.s64 	%rd41, %rd40, %rd7;
	st.global.u32 	[%rd41+44], %r34;
	add.s32 	%r35, %r23, 12;
	ld.global.u64 	%rd42, [%rd2];
	cvta.to.global.u64 	%rd43, %rd42;
	add.s64 	%rd44, %rd43, %rd7;
	st.global.u32 	[%rd44+48], %r35;
	add.s32 	%r36, %r23, 13;
	ld.global.u64 	%rd45, [%rd2];
	cvta.to.global.u64 	%rd46, %rd45;
	add.s64 	%rd47, %rd46, %rd7;
	st.global.u32 	[%rd47+52], %r36;
	add.s32 	%r37, %r23, 14;
	ld.global.u64 	%rd48, [%rd2];
	cvta.to.global.u64 	%rd49, %rd48;
	add.s64 	%rd50, %rd49, %rd7;
	st.global.u32 	[%rd50+56], %r37;
	add.s32 	%r38, %r23, 15;
	ld.global.u64 	%rd51, [%rd2];
	cvta.to.global.u64 	%rd52, %rd51;
	add.s64 	%rd53, %rd52, %rd7;
	st.global.u32 	[%rd53+60], %r38;
	add.s32 	%r54, %r54, 16;
	setp.ne.s32 	%p3, %r54, %r5;
	mov.u32 	%r56, %r5;
	@%p3 bra 	$L__BB0_4;
$L__BB0_5:
	setp.eq.s32 	%p4, %r1, 0;
	@%p4 bra 	$L__BB0_15;
	setp.lt.u32 	%p5, %r2, 7;
	@%p5 bra 	$L__BB0_8;
	add.s32 	%r39, %r56, %r53;
	ld.global.u64 	%rd54, [%rd2];
	cvta.to.global.u64 	%rd55, %rd54;
	mul.wide.u32 	%rd56, %r56, 4;
	add.s64 	%rd57, %rd55, %rd56;
	st.global.u32 	[%rd57], %r39;
	add.s32 	%r40, %r39, 1;
	ld.global.u64 	%rd58, [%rd2];
	cvta.to.global.u64 	%rd59, %rd58;
	add.s64 	%rd60, %rd59, %rd56;
	st.global.u32 	[%rd60+4], %r40;
	add.s32 	%r41, %r39, 2;
	ld.global.u64 	%rd61, [%rd2];
	cvta.to.global.u64 	%rd62, %rd61;
	add.s64 	%rd63, %rd62, %rd56;
	st.global.u32 	[%rd63+8], %r41;
	add.s32 	%r42, %r39, 3;
	ld.global.u64 	%rd64, [%rd2];
	cvta.to.global.u64 	%rd65, %rd64;
	add.s64 	%rd66, %rd65, %rd56;
	st.global.u32 	[%rd66+12], %r42;
	add.s32 	%r43, %r39, 4;
	ld.global.u64 	%rd67, [%rd2];
	cvta.to.global.u64 	%rd68, %rd67;
	add.s64 	%rd69, %rd68, %rd56;
	st.global.u32 	[%rd69+16], %r43;
	add.s32 	%r44, %r39, 5;
	ld.global.u64 	%rd70, [%rd2];
	cvta.to.global.u64 	%rd71, %rd70;
	add.s64 	%rd72, %rd71, %rd56;
	st.global.u32 	[%rd72+20], %r44;
	add.s32 	%r45, %r39, 6;
	ld.global.u64 	%rd73, [%rd2];
	cvta.to.global.u64 	%rd74, %rd73;
	add.s64 	%rd75, %rd74, %rd56;
	st.global.u32 	[%rd75+24], %r45;
	add.s32 	%r46, %r39, 7;
	ld.global.u64 	%rd76, [%rd2];
	cvta.to.global.u64 	%rd77, %rd76;
	add.s64 	%rd78, %rd77, %rd56;
	st.global.u32 	[%rd78+28], %r46;
	add.s32 	%r56, %r56, 8;
$L__BB0_8:
	setp.eq.s32 	%p6, %r3, 0;
	@%p6 bra 	$L__BB0_15;
	setp.lt.u32 	%p7, %r4, 3;
	@%p7 bra 	$L__BB0_11;
	add.s32 	%r47, %r56, %r53;
	ld.global.u64 	%rd79, [%rd2];
	cvta.to.global.u64 	%rd80, %rd79;
	mul.wide.u32 	%rd81, %r56, 4;
	add.s64 	%rd82, %rd80, %rd81;
	st.global.u32 	[%rd82], %r47;
	add.s32 	%r48, %r47, 1;
	ld.global.u64 	%rd83, [%rd2];
	cvta.to.global.u64 	%rd84, %rd83;
	add.s64 	%rd85, %rd84, %rd81;
	st.global.u32 	[%rd85+4], %r48;
	add.s32 	%r49, %r47, 2;
	ld.global.u64 	%rd86, [%rd2];
	cvta.to.global.u64 	%rd87, %rd86;
	add.s64 	%rd88, %rd87, %rd81;
	st.global.u32 	[%rd88+8], %r49;
	add.s32 	%r50, %r47, 3;
	ld.global.u64 	%rd89, [%rd2];
	cvta.to.global.u64 	%rd90, %rd89;
	add.s64 	%rd91, %rd90, %rd81;
	st.global.u32 	[%rd91+12], %r50;
	add.s32 	%r56, %r56, 4;
$L__BB0_11:
	setp.eq.s32 	%p8, %r6, 0;
	@%p8 bra 	$L__BB0_15;
	setp.eq.s32 	%p9, %r6, 1;
	add.s32 	%r15, %r56, %r53;
	ld.global.u64 	%rd92, [%rd2];
	cvta.to.global.u64 	%rd93, %rd92;
	mul.wide.u32 	%rd94, %r56, 4;
	add.s64 	%rd95, %rd93, %rd94;
	st.global.u32 	[%rd95], %r15;
	@%p9 bra 	$L__BB0_15;
	setp.eq.s32 	%p10, %r6, 2;
	add.s32 	%r51, %r15, 1;
	ld.global.u64 	%rd96, [%rd2];
	cvta.to.global.u64 	%rd97, %rd96;
	add.s64 	%rd99, %rd97, %rd94;
	st.global.u32 	[%rd99+4], %r51;
	@%p10 bra 	$L__BB0_15;
	add.s32 	%r52, %r15, 2;
	ld.global.u64 	%rd100, [%rd2];
	cvta.to.global.u64 	%rd101, %rd100;
	add.s64 	%rd103, %rd101, %rd94;
	st.global.u32 	[%rd103+8], %r52;
$L__BB0_15:
	add.s32 	%r53, %r53, 1;
	setp.ne.s32 	%p11, %r53, %r17;
	@%p11 bra 	$L__BB0_2;
$L__BB0_16:
	ret;

}
	// .globl	_Z13kernel_outputPPiii
.visible .entry _Z13kernel_outputPPiii(
	.param .u64 .ptr .align 1 _Z13kernel_outputPPiii_param_0,
	.param .u32 _Z13kernel_outputPPiii_param_1,
	.param .u32 _Z13kernel_outputPPiii_param_2
)
{
	.local .align 8 .b8 	__local_depot1[8];
	.reg .b64 	%SP;
	.reg .b64 	%SPL;
	.reg .pred 	%p<17>;
	.reg .b32 	%r<142>;
	.reg .b64 	%rd<104>;

	mov.u64 	%SPL, __local_depot1;
	cvta.local.u64 	%SP, %SPL;
	ld.param.u32 	%r21, [_Z13kernel_outputPPiii_param_1];
	ld.param.u32 	%r22, [_Z13kernel_outputPPiii_param_2];
	setp.lt.s32 	%p1, %r21, 1;
	@%p1 bra 	$L__BB1_23;
	setp.lt.s32 	%p2, %r22, 1;
	@%p2 bra 	$L__BB1_17;
	and.b32  	%r1, %r22, 15;
	and.b32  	%r2, %r22, 7;
	and.b32  	%r3, %r22, 3;
	mov.b32 	%r135, 0;
	mov.u64 	%rd100, $str$1;
	add.u64 	%rd49, %SP, 0;
	mov.u64 	%rd85, $str;
$L__BB1_3:
	ld.param.u64 	%rd102, [_Z13kernel_outputPPiii_param_0];
	setp.lt.u32 	%p7, %r22, 16;
	cvta.to.global.u64 	%rd10, %rd102;
	mul.wide.u32 	%rd11, %r135, 8;
	add.s64 	%rd1, %rd10, %rd11;
	mov.b32 	%r138, 0;
	@%p7 bra 	$L__BB1_6;
	and.b32  	%r37, %r22, 2147483632;
	neg.s32 	%r136, %r37;
	mov.b64 	%rd103, 0;
$L__BB1_5:
	.pragma "nounroll";
	and.b32  	%r138, %r22, 2147483632;
	ld.global.u64 	%rd13, [%rd1];
	add.s64 	%rd14, %rd13, %rd103;
	ld.u32 	%r38, [%rd14];
	add.u64 	%rd15, %SP, 0;
	add.u64 	%rd16, %SPL, 0;
	st.local.u32 	[%rd16], %r38;
	mov.u64 	%rd17, $str;
	cvta.global.u64 	%rd18, %rd17;
	{ // callseq 5, 0
	.param .b64 param0;
	st.param.b64 	[param0], %rd18;
	.param .b64 param1;
	st.param.b64 	[param1], %rd15;
	.param .b32 retval0;
	call.uni (retval0), 
	vprintf, 
	(
	param0, 
	param1
	);
	ld.param.b32 	%r39, [retval0];
	} // callseq 5
	ld.global.u64 	%rd19, [%rd1];
	add.s64 	%rd20, %rd19, %rd103;
	ld.u32 	%r41, [%rd20+4];
	st.local.u32 	[%rd16], %r41;
	{ // callseq 6, 0
	.param .b64 param0;
	st.param.b64 	[param0], %rd18;
	.param .b64 param1;
	st.param.b64 	[param1], %rd15;
	.param .b32 retval0;
	call.uni (retval0), 
	vprintf, 
	(
	param0, 
	param1
	);
	ld.param.b32 	%r42, [retval0];
	} // callseq 6
	ld.global.u64 	%rd21, [%rd1];
	add.s64 	%rd22, %rd21, %rd103;
	ld.u32 	%r44, [%rd22+8];
	st.local.u32 	[%rd16], %r44;
	{ // callseq 7, 0
	.param .b64 param0;
	st.param.b64 	[param0], %rd18;
	.param .b64 param1;
	st.param.b64 	[param1], %rd15;
	.param .b32 retval0;
	call.uni (retval0), 
	vprintf, 
	(
	param0, 
	param1
	);
	ld.param.b32 	%r45, [retval0];
	} // callseq 7
	ld.global.u64 	%rd23, [%rd1];
	add.s64 	%rd24, %rd23, %rd103;
	ld.u32 	%r47, [%rd24+12];
	st.local.u32 	[%rd16], %r47;
	{ // callseq 8, 0
	.param .b64 param0;
	st.param.b64 	[param0], %rd18;
	.param .b64 param1;
	st.param.b64 	[param1], %rd15;
	.param .b32 retval0;
	call.uni (retval0), 
	vprintf, 
	(
	param0, 
	param1
	);
	ld.param.b32 	%r48, [retval0];
	} // callseq 8
	ld.global.u64 	%rd25, [%rd1];
	add.s64 	%rd26, %rd25, %rd103;
	ld.u32 	%r50, [%rd26+16];
	st.local.u32 	[%rd16], %r50;
	{ // callseq 9, 0
	.param .b64 param0;
	st.param.b64 	[param0], %rd18;
	.param .b64 param1;
	st.param.b64 	[param1], %rd15;
	.param .b32 retval0;
	call.uni (retval0), 
	vprintf, 
	(
	param0, 
	param1
	);
	ld.param.b32 	%r51, [retval0];
	} // callseq 9
	ld.global.u64 	%rd27, [%rd1];
	add.s64 	%rd28, %rd27, %rd103;
	ld.u32 	%r53, [%rd28+20];
	st.local.u32 	[%rd16], %r53;
	{ // callseq 10, 0
	.param .b64 param0;
	st.param.b64 	[param0], %rd18;
	.param .b64 param1;
	st.param.b64 	[param1], %rd15;
	.param .b32 retval0;
	call.uni (retval0), 
	vprintf, 
	(
	param0, 
	param1
	);
	ld.param.b32 	%r54, [retval0];
	} // callseq 10
	ld.global.u64 	%rd29, [%rd1];
	add.s64 	%rd30, %rd29, %rd103;
	ld.u32 	%r56, [%rd30+24];
	st.local.u32 	[%rd16], %r56;
	{ // callseq 11, 0
	.param .b64 param0;
	st.param.b64 	[param0], %rd18;
	.param .b64 param1;
	st.param.b64 	[param1], %rd15;
	.param .b32 retval0;
	call.uni (retval0), 
	vprintf, 
	(
	param0, 
	param1
	);
	ld.param.b32 	%r57, [retval0];
	} // callseq 11
	ld.global.u64 	%rd31, [%rd1];
	add.s64 	%rd32, %rd31, %rd103;
	ld.u32 	%r59, [%rd32+28];
	st.local.u32 	[%rd16], %r59;
	{ // callseq 12, 0
	.param .b64 param0;
	st.param.b64 	[param0], %rd18;
	.param .b64 param1;
	st.param.b64 	[param1], %rd15;
	.param .b32 retval0;
	call.uni (retval0), 
	vprintf, 
	(
	param0, 
	param1
	);
	ld.param.b32 	%r60, [retval0];
	} // callseq 12
	ld.global.u64 	%rd33, [%rd1];
	add.s64 	%rd34, %rd33, %rd103;
	ld.u32 	%r62, [%rd34+32];
	st.local.u32 	[%rd16], %r62;
	{ // callseq 13, 0
	.param .b64 param0;
	st.param.b64 	[param0], %rd18;
	.param .b64 param1;
	st.param.b64 	[param1], %rd15;
	.param .b32 retval0;
	call.uni (retval0), 
	vprintf, 
	(
	param0, 
	param1
	);
	ld.param.b32 	%r63, [retval0];
	} // callseq 13
	ld.global.u64 	%rd35, [%rd1];
	add.s64 	%rd36, %rd35, %rd103;
	ld.u32 	%r65, [%rd36+36];
	st.local.u32 	[%rd16], %r65;
	{ // callseq 14, 0
	.param .b64 param0;
	st.param.b64 	[param0], %rd18;
	.param .b64 param1;
	st.param.b64 	[param1], %rd15;
	.param .b32 retval0;
	call.uni (retval0), 
	vprintf, 
	(
	param0, 
	param1
	);
	ld.param.b32 	%r66, [retval0];
	} // callseq 14
	ld.global.u64 	%rd37, [%rd1];
	add.s64 	%rd38, %rd37, %rd103;
	ld.u32 	%r68, [%rd38+40];
	st.local.u32 	[%rd16], %r68;
	{ // callseq 15, 0
	.param .b64 param0;
	st.param.b64 	[param0], %rd18;
	.param .b64 param1;
	st.param.b64 	[param1], %rd15;
	.param .b32 retval0;
	call.uni (retval0), 
	vprintf, 
	(
	param0, 
	param1
	);
	ld.param.b32 	%r69, [retval0];
	} // callseq 15
	ld.global.u64 	%rd39, [%rd1];
	add.s64 	%rd40, %rd39, %rd103;
	ld.u32 	%r71, [%rd40+44];
	st.local.u32 	[%rd16], %r71;
	{ // callseq 16, 0
	.param .b64 param0;
	st.param.b64 	[param0], %rd18;
	.param .b64 param1;
	st.param.b64 	[param1], %rd15;
	.param .b32 retval0;
	call.uni (retval0), 
	vprintf, 
	(
	param0, 
	param1
	);
	ld.param.b32 	%r72, [retval0];
	} // callseq 16
	ld.global.u64 	%rd41, [%rd1];
	add.s64 	%rd42, %rd41, %rd103;
	ld.u32 	%r74, [%rd42+48];
	st.local.u32 	[%rd16], %r74;
	{ // callseq 17, 0
	.param .b64 param0;
	st.param.b64 	[param0], %rd18;
	.param .b64 param1;
	st.param.b64 	[param1], %rd15;
	.param .b32 retval0;
	call.uni (retval0), 
	vprintf, 
	(
	param0, 
	param1
	);
	ld.param.b32 	%r75, [retval0];
	} // callseq 17
	ld.global.u64 	%rd43, [%rd1];
	add.s64 	%rd44, %rd43, %rd103;
	ld.u32 	%r77, [%rd44+52];
	st.local.u32 	[%rd16], %r77;
	{ // callseq 18, 0
	.param .b64 param0;
	st.param.b64 	[param0], %rd18;
	.param .b64 param1;
	st.param.b64 	[param1], %rd15;
	.param .b32 retval0;
	call.uni (retval0), 
	vprintf, 
	(
	param0, 
	param1
	);
	ld.param.b32 	%r78, [retval0];
	} // callseq 18
	ld.global.u64 	%rd45, [%rd1];
	add.s64 	%rd46, %rd45, %rd103;
	ld.u32 	%r80, [%rd46+56];
	st.local.u32 	[%rd16], %r80;
	{ // callseq 19, 0
	.param .b64 param0;
	st.param.b64 	[param0], %rd18;
	.param .b64 param1;
	st.param.b64 	[param1], %rd15;
	.param .b32 retval0;
	call.uni (retval0), 
	vprintf, 
	(
	param0, 
	param1
	);
	ld.param.b32 	%r81, [retval0];
	} // callseq 19
	ld.global.u64 	%rd47, [%rd1];
	add.s64 	%rd48, %rd47, %rd103;
	ld.u32 	%r83, [%rd48+60];
	st.local.u32 	[%rd16], %r83;
	{ // callseq 20, 0
	.param .b64 param0;
	st.param.b64 	[param0], %rd18;
	.param .b64 param1;
	st.param.b64 	[param1], %rd15;
	.param .b32 retval0;
	call.uni (retval0), 
	vprintf, 
	(
	param0, 
	param1
	);
	ld.param.b32 	%r84, [retval0];
	} // callseq 20
	add.s32 	%r136, %r136, 16;
	add.s64 	%rd103, %rd103, 64;
	setp.ne.s32 	%p8, %r136, 0;
	@%p8 bra 	$L__BB1_5;
$L__BB1_6:
	setp.eq.s32 	%p9, %r1, 0;
	@%p9 bra 	$L__BB1_16;
	cvta.to.local.u64 	%rd4, %rd49;
	add.s32 	%r86, %r1, -1;
	setp.lt.u32 	%p10, %r86, 7;
	@%p10 bra 	$L__BB1_9;
	ld.global.u64 	%rd50, [%rd1];
	mul.wide.u32 	%rd51, %r138, 4;
	add.s64 	%rd52, %rd50, %rd51;
	ld.u32 	%r87, [%rd52];
	st.local.u32 	[%rd4], %r87;
	cvta.global.u64 	%rd54, %rd85;
	{ // callseq 21, 0
	.param .b64 param0;
	st.param.b64 	[param0], %rd54;
	.param .b64 param1;
	st.param.b64 	[param1], %rd49;
	.param .b32 retval0;
	call.uni (retval0), 
	vprintf, 
	(
	param0, 
	param1
	);
	ld.param.b32 	%r88, [retval0];
	} // callseq 21
	ld.global.u64 	%rd56, [%rd1];
	add.s64 	%rd57, %rd56, %rd51;
	ld.u32 	%r90, [%rd57+4];
	st.local.u32 	[%rd4], %r90;
	{ // callseq 22, 0
	.param .b64 param0;
	st.param.b64 	[param0], %rd54;
	.param .b64 param1;
	st.param.b64 	[param1], %rd49;
	.param .b32 retval0;
	call.uni (retval0), 
	vprintf, 
	(
	param0, 
	param1
	);
	ld.param.b32 	%r91, [retval0];
	} // callseq 22
	ld.global.u64 	%rd58, [%rd1];
	add.s64 	%rd59, %rd58, %rd51;
	ld.u32 	%r93, [%rd59+8];
	st.local.u32 	[%rd4], %r93;
	{ // callseq 23, 0
	.param .b64 param0;
	st.param.b64 	[param0], %rd54;
	.param .b64 param1;
	st.param.b64 	[param1], %rd49;
	.param .b32 retval0;
	call.uni (retval0), 
	vprintf, 
	(
	param0, 
	param1
	);
	ld.param.b32 	%r94, [retval0];
	} // callseq 23
	ld.global.u64 	%rd60, [%rd1];
	add.s64 	%rd61, %rd60, %rd51;
	ld.u32 	%r96, [%rd61+12];
	st.local.u32 	[%rd4], %r96;
	{ // callseq 24, 0
	.param .b64 param0;
	st.param.b64 	[param0], %rd54;
	.param .b64 param1;
	st.param.b64 	[param1], %rd49;
	.param .b32 retval0;
	call.uni (retval0), 
	vprintf, 
	(
	param0, 
	param1
	);
	ld.param.b32 	%r97, [retval0];
	} // callseq 24
	ld.global.u64 	%rd62, [%rd1];
	add.s64 	%rd63, %rd62, %rd51;
	ld.u32 	%r99, [%rd63+16];
	st.local.u32 	[%rd4], %r99;
	{ // callseq 25, 0
	.param .b64 param0;
	st.param.b64 	[param0], %rd54;
	.param .b64 param1;
	st.param.b64 	[param1], %rd49;
	.param .b32 retval0;
	call.uni (retval0), 
	vprintf, 
	(
	param0, 
	param1
	);
	ld.param.b32 	%r100, [retval0];
	} // callseq 25
	ld.global.u64 	%rd64, [%rd1];
	add.s64 	%rd65, %rd64, %rd51;
	ld.u32 	%r102, [%rd65+20];
	st.local.u32 	[%rd4], %r102;
	{ // callseq 26, 0
	.param .b64 param0;
	st.param.b64 	[param0], %rd54;
	.param .b64 param1;
	st.param.b64 	[param1], %rd49;
	.param .b32 retval0;
	call.uni (retval0), 
	vprintf, 
	(
	param0, 
	param1
	);
	ld.param.b32 	%r103, [retval0];
	} // callseq 26
	ld.global.u64 	%rd66, [%rd1];
	add.s64 	%rd67, %rd66, %rd51;
	ld.u32 	%r105, [%rd67+24];
	st.local.u32 	[%rd4], %r105;
	{ // callseq 27, 0
	.param .b64 param0;
	st.param.b64 	[param0], %rd54;
	.param .b64 param1;
	st.param.b64 	[param1], %rd49;
	.param .b32 retval0;
	call.uni (retval0), 
	vprintf, 
	(
	param0, 
	param1
	);
	ld.param.b32 	%r106, [retval0];
	} // callseq 27
	ld.global.u64 	%rd68, [%rd1];
	add.s64 	%rd69, %rd68, %rd51;
	ld.u32 	%r108, [%rd69+28];
	st.local.u32 	[%rd4], %r108;
	{ // callseq 28, 0
	.param .b64 param0;
	st.param.b64 	[param0], %rd54;
	.param .b64 param1;
	st.param.b64 	[param1], %rd49;
	.param .b32 retval0;
	call.uni (retval0), 
	vprintf, 
	(
	param0, 
	param1
	);
	ld.param.b32 	%r109, [retval0];
	} // callseq 28
	add.s32 	%r138, %r138, 8;
$L__BB1_9:
	setp.eq.s32 	%p11, %r2, 0;
	@%p11 bra 	$L__BB1_16;
	add.s32 	%r111, %r2, -1;
	setp.lt.u32 	%p12, %r111, 3;
	@%p12 bra 	$L__BB1_12;
	ld.global.u64 	%rd70, [%rd1];
	mul.wide.u32 	%rd71, %r138, 4;
	add.s64 	%rd72, %rd70, %rd71;
	ld.u32 	%r112, [%rd72];
	st.local.u32 	[%rd4], %r112;
	cvta.global.u64 	%rd74, %rd85;
	{ // callseq 29, 0
	.param .b64 param0;
	st.param.b64 	[param0], %rd74;
	.param .b64 param1;
	st.param.b64 	[param1], %rd49;
	.param .b32 retval0;
	call.uni (retval0), 
	vprintf, 
	(
	param0, 
	param1
	);
	ld.param.b32 	%r113, [retval0];
	} // callseq 29
	ld.global.u64 	%rd76, [%rd1];
	add.s64 	%rd77, %rd76, %rd71;
	ld.u32 	%r115, [%rd77+4];
	st.local.u32 	[%rd4], %r115;
	{ // callseq 30, 0
	.param .b64 param0;
	st.param.b64 	[param0], %rd74;
	.param .b64 param1;
	st.param.b64 	[param1], %rd49;
	.param .b32 retval0;
	call.uni (retval0), 
	vprintf, 
	(
	param0, 
	param1
	);
	ld.param.b32 	%r116, [retval0];
	} // callseq 30
	ld.global.u64 	%rd78, [%rd1];
	add.s64 	%rd79, %rd78, %rd71;
	ld.u32 	%r118, [%rd79+8];
	st.local.u32 	[%rd4], %r118;
	{ // callseq 31, 0
	.param .b64 param0;
	st.param.b64 	[param0], %rd74;
	.param .b64 param1;
	st.param.b64 	[param1], %rd49;
	.param .b32 retval0;
	call.uni (retval0), 
	vprintf, 
	(
	param0, 
	param1
	);
	ld.param.b32 	%r119, [retval0];
	} // callseq 31
	ld.global.u64 	%rd80, [%rd1];
	add.s64 	%rd81, %rd80, %rd71;
	ld.u32 	%r121, [%rd81+12];
	st.local.u32 	[%rd4], %r121;
	{ // callseq 32, 0
	.param .b64 param0;
	st.param.b64 	[param0], %rd74;
	.param .b64 param1;
	st.param.b64 	[param1], %rd49;
	.param .b32 retval0;
	call.uni (retval0), 
	vprintf, 
	(
	param0, 
	param1
	);
	ld.param.b32 	%r122, [retval0];
	} // callseq 32
	add.s32 	%r138, %r138, 4;
$L__BB1_12:
	setp.eq.s32 	%p13, %r3, 0;
	@%p13 bra 	$L__BB1_16;
	setp.eq.s32 	%p14, %r3, 1;
	ld.global.u64 	%rd82, [%rd1];
	mul.wide.u32 	%rd83, %r138, 4;
	add.s64 	%rd84, %rd82, %rd83;
	ld.u32 	%r124, [%rd84];
	st.local.u32 	[%rd4], %r124;
	cvta.global.u64 	%rd86, %rd85;
	{ // callseq 33, 0
	.param .b64 param0;
	st.param.b64 	[param0], %rd86;
	.param .b64 param1;
	st.param.b64 	[param1], %rd49;
	.param .b32 retval0;
	call.uni (retval0), 
	vprintf, 
	(
	param0, 
	param1
	);
	ld.param.b32 	%r125, [retval0];
	} // callseq 33
	@%p14 bra 	$L__BB1_16;
	setp.eq.s32 	%p15, %r3, 2;
	ld.global.u64 	%rd88, [%rd1];
	add.s64 	%rd90, %rd88, %rd83;
	ld.u32 	%r127, [%rd90+4];
	st.local.u32 	[%rd4], %r127;
	cvta.global.u64 	%rd92, %rd85;
	{ // callseq 34, 0
	.param .b64 param0;
	st.param.b64 	[param0], %rd92;
	.param .b64 param1;
	st.param.b64 	[param1], %rd49;
	.param .b32 retval0;
	call.uni (retval0), 
	vprintf, 
	(
	param0, 
	param1
	);
	ld.param.b32 	%r128, [retval0];
	} // callseq 34
	@%p15 bra 	$L__BB1_16;
	ld.global.u64 	%rd94, [%rd1];
	add.s64 	%rd96, %rd94, %rd83;
	ld.u32 	%r130, [%rd96+8];
	st.local.u32 	[%rd4], %r130;
	cvta.global.u64 	%rd98, %rd85;
	{ // callseq 35, 0
	.param .b64 param0;
	st.param.b64 	[param0], %rd98;
	.param .b64 param1;
	st.param.b64 	[param1], %rd49;
	.param .b32 retval0;
	call.uni (retval0), 
	vprintf, 
	(
	param0, 
	param1
	);
	ld.param.b32 	%r131, [retval0];
	} // callseq 35
$L__BB1_16:
	cvta.global.u64 	%rd101, %rd100;
	{ // callseq 36, 0
	.param .b64 param0;
	st.param.b64 	[param0], %rd101;
	.param .b64 param1;
	st.param.b64 	[param1], 0;
	.param .b32 retval0;
	call.uni (retval0), 
	vprintf, 
	(
	param0, 
	param1
	);
	ld.param.b32 	%r133, [retval0];
	} // callseq 36
	add.s32 	%r135, %r135, 1;
	setp.eq.s32 	%p16, %r135, %r21;
	@%p16 bra 	$L__BB1_23;
	bra.uni 	$L__BB1_3;
$L__BB1_17:
	and.b32  	%r15, %r21, 3;
	setp.lt.u32 	%p3, %r21, 4;
	@%p3 bra 	$L__BB1_20;
	and.b32  	%r16, %r21, 2147483644;
	mov.b32 	%r140, 0;
	mov.u64 	%rd6, $str$1;
$L__BB1_19:
	cvta.global.u64 	%rd7, %rd6;
	{ // callseq 0, 0
	.param .b64 param0;
	st.param.b64 	[param0], %rd7;
	.param .b64 param1;
	st.param.b64 	[param1], 0;
	.param .b32 retval0;
	call.uni (retval0), 
	vprintf, 
	(
	param0, 
	param1
	);
	ld.param.b32 	%r24, [retval0];
	} // callseq 0
	{ // callseq 1, 0
	.param .b64 param0;
	st.param.b64 	[param0], %rd7;
	.param .b64 param1;
	st.param.b64 	[param1], 0;
	.param .b32 retval0;
	call.uni (retval0), 
	vprintf, 
	(
	param0, 
	param1
	);
	ld.param.b32 	%r26, [retval0];
	} // callseq 1
	{ // callseq 2, 0
	.param .b64 param0;
	st.param.b64 	[param0], %rd7;
	.param .b64 param1;
	st.param.b64 	[param1], 0;
	.param .b32 retval0;
	call.uni (retval0), 
	vprintf, 
	(
	param0, 
	param1
	);
	ld.param.b32 	%r28, [retval0];
	} // callseq 2
	{ // callseq 3, 0
	.param .b64 param0;
	st.param.b64 	[param0], %rd7;
	.param .b64 param1;
	st.param.b64 	[param1], 0;
	.param .b32 retval0;
	call.uni (retval0), 
	vprintf, 
	(
	param0, 
	param1
	);
	ld.param.b32 	%r30, [retval0];
	} // callseq 3
	add.s32 	%r140, %r140, 4;
	setp.ne.s32 	%p4, %r140, %r16;
	@%p4 bra 	$L__BB1_19;
$L__BB1_20:
	setp.eq.s32 	%p5, %r15, 0;
	@%p5 bra 	$L__BB1_23;
	mov.b32 	%r141, 0;
	mov.u64 	%rd8, $str$1;
$L__BB1_22:
	.pragma "nounroll";
	cvta.global.u64 	%rd9, %rd8;
	{ // callseq 4, 0
	.param .b64 param0;
	st.param.b64 	[param0], %rd9;
	.param .b64 param1;
	st.param.b64 	[param1], 0;
	.param .b32 retval0;
	call.uni (retval0), 
	vprintf, 
	(
	param0, 
	param1
	);
	ld.param.b32 	%r33, [retval0];
	} // callseq 4
	add.s32 	%r141, %r141, 1;
	setp.ne.s32 	%p6, %r141, %r15;
	@%p6 bra 	$L__BB1_22;
$L__BB1_23:
	ret;

}


// ===== COMPILED SASS (sm_100) =====

	.target	sm_100

	.elftype	@"ET_EXEC"


//--------------------- .note.nv.tkinfo           --------------------------
	.section	.note.nv.tkinfo,"",@"SHT_NOTE"
	.sectionflags	@"SHF_NOTE_NV_TKINFO"
	.tkinfo
        /*0018*/ 	.word	0x00000002
        /*0030*/ 	.string	""
        /*0030*/ 	.string	"ptxas"
        /*0030*/ 	.string	"Cuda compilation tools, release 13.0, V13.0.88"
        /*0030*/ 	.string	"Build cuda_13.0.r13.0/compiler.36424714_0"
        /*0030*/ 	.string	"-arch sm_100 -m 64 "



//--------------------- .note.nv.cuinfo           --------------------------
	.section	.note.nv.cuinfo,"",@"SHT_NOTE"
	.sectionflags	@"SHF_NOTE_NV_CUINFO"
        /*0018*/ 	.short	0x0002
        /*001a*/ 	.short	0x0064
        /*001c*/ 	.short	0x0082
	.zero		2


//--------------------- .nv.info                  --------------------------
	.section	.nv.info,"",@"SHT_CUDA_INFO"
	.align	4


	//----- nvinfo : EIATTR_REGCOUNT
	.align		4
        /*0000*/ 	.byte	0x04, 0x2f
        /*0002*/ 	.short	(.L_3 - .L_2)
	.align		4
.L_2:
        /*0004*/ 	.word	index@(_Z11kernel_fillPPiii)
        /*0008*/ 	.word	0x0000001c


	//----- nvinfo : EIATTR_FRAME_SIZE
	.align		4
.L_3:
        /*000c*/ 	.byte	0x04, 0x11
        /*000e*/ 	.short	(.L_5 - .L_4)
	.align		4
.L_4:
        /*0010*/ 	.word	index@(_Z11kernel_fillPPiii)
        /*0014*/ 	.word	0x00000000


	//----- nvinfo : EIATTR_REGCOUNT
	.align		4
.L_5:
        /*0018*/ 	.byte	0x04, 0x2f
        /*001a*/ 	.short	(.L_7 - .L_6)
	.align		4
.L_6:
        /*001c*/ 	.word	index@(_Z13kernel_outputPPiii)
        /*0020*/ 	.word	0x0000001d


	//----- nvinfo : EIATTR_FRAME_SIZE
	.align		4
.L_7:
        /*0024*/ 	.byte	0x04, 0x11
        /*0026*/ 	.short	(.L_9 - .L_8)
	.align		4
.L_8:
        /*0028*/ 	.word	index@(_Z13kernel_outputPPiii)
        /*002c*/ 	.word	0x00000008


	//----- nvinfo : EIATTR_MIN_STACK_SIZE
	.align		4
.L_9:
        /*0030*/ 	.byte	0x04, 0x12
        /*0032*/ 	.short	(.L_11 - .L_10)
	.align		4
.L_10:
        /*0034*/ 	.word	index@(_Z13kernel_outputPPiii)
        /*0038*/ 	.word	0x00000008


	//----- nvinfo : EIATTR_MIN_STACK_SIZE
	.align		4
.L_11:
        /*003c*/ 	.byte	0x04, 0x12
        /*003e*/ 	.short	(.L_13 - .L_12)
	.align		4
.L_12:
        /*0040*/ 	.word	index@(_Z11kernel_fillPPiii)
        /*0044*/ 	.word	0x00000000
.L_13:


//--------------------- .nv.compat                --------------------------
	.section	.nv.compat,"",@"SHT_CUDA_COMPAT_INFO"
	.align	4
        /*0000*/ 	.byte	0x02, 0x09, 0x00, 0x00, 0x02, 0x02, 0x01, 0x00, 0x02, 0x05, 0x05, 0x00, 0x03, 0x07, 0x01, 0x01
        /*0010*/ 	.byte	0x02, 0x03, 0x00, 0x00, 0x02, 0x06, 0x01, 0x00, 0x04, 0x0b, 0x08, 0x00, 0x09, 0x00, 0x00, 0x00
        /*0020*/ 	.byte	0x00, 0x00, 0x00, 0x00


//--------------------- .nv.info._Z13kernel_outputPPiii --------------------------
	.section	.nv.info._Z13kernel_outputPPiii,"",@"SHT_CUDA_INFO"
	.sectionflags	@""
	.align	4


	//----- nvinfo : EIATTR_CUDA_API_VERSION
	.align		4
        /*0000*/ 	.byte	0x04, 0x37
        /*0002*/ 	.short	(.L_15 - .L_14)
.L_14:
        /*0004*/ 	.word	0x00000082


	//----- nvinfo : EIATTR_KPARAM_INFO
	.align		4
.L_15:
        /*0008*/ 	.byte	0x04, 0x17
        /*000a*/ 	.short	(.L_17 - .L_16)
.L_16:
        /*000c*/ 	.word	0x00000000
        /*0010*/ 	.short	0x0002
        /*0012*/ 	.short	0x000c
        /*0014*/ 	.byte	0x00, 0xf0, 0x11, 0x00


	//----- nvinfo : EIATTR_KPARAM_INFO
	.align		4
.L_17:
        /*0018*/ 	.byte	0x04, 0x17
        /*001a*/ 	.short	(.L_19 - .L_18)
.L_18:
        /*001c*/ 	.word	0x00000000
        /*0020*/ 	.short	0x0001
        /*0022*/ 	.short	0x0008
        /*0024*/ 	.byte	0x00, 0xf0, 0x11, 0x00


	//----- nvinfo : EIATTR_KPARAM_INFO
	.align		4
.L_19:
        /*0028*/ 	.byte	0x04, 0x17
        /*002a*/ 	.short	(.L_21 - .L_20)
.L_20:
        /*002c*/ 	.word	0x00000000
        /*0030*/ 	.short	0x0000
        /*0032*/ 	.short	0x0000
        /*0034*/ 	.byte	0x00, 0xf5, 0x21, 0x00


	//----- nvinfo : EIATTR_SPARSE_MMA_MASK
	.align		4
.L_21:
        /*0038*/ 	.byte	0x03, 0x50
        /*003a*/ 	.short	0x0000


	//----- nvinfo : EIATTR_MAXREG_COUNT
	.align		4
        /*003c*/ 	.byte	0x03, 0x1b
        /*003e*/ 	.short	0x00ff


	//----- nvinfo : EIATTR_EXTERNS
	.align		4
        /*0040*/ 	.byte	0x04, 0x0f
        /*0042*/ 	.short	(.L_23 - .L_22)


	//   ....[0]....
	.align		4
.L_22:
        /*0044*/ 	.word	index@(vprintf)


	//----- nvinfo : EIATTR_MERCURY_ISA_VERSION
	.align		4
.L_23:
        /*0048*/ 	.byte	0x03, 0x5f
        /*004a*/ 	.short	0x0101


	//----- nvinfo : EIATTR_VRC_CTA_INIT_COUNT
	.align		4
        /*004c*/ 	.byte	0x02, 0x4a
	.zero		1
	.zero		1


	//----- nvinfo : EIATTR_SYSCALL_OFFSETS
	.align		4
        /*0050*/ 	.byte	0x04, 0x46
        /*0052*/ 	.short	(.L_25 - .L_24)


	//   ....[0]....
.L_24:
        /*0054*/ 	.word	0x00000320


	//   ....[1]....
        /*0058*/ 	.word	0x000003f0


	//   ....[2]....
        /*005c*/ 	.word	0x000004c0


	//   ....[3]....
        /*0060*/ 	.word	0x00000590


	//   ....[4]....
        /*0064*/ 	.word	0x00000660


	//   ....[5]....
        /*0068*/ 	.word	0x00000730


	//   ....[6]....
        /*006c*/ 	.word	0x00000800


	//   ....[7]....
        /*0070*/ 	.word	0x000008d0


	//   ....[8]....
        /*0074*/ 	.word	0x000009a0


	//   ....[9]....
        /*0078*/ 	.word	0x00000a70


	//   ....[10]....
        /*007c*/ 	.word	0x00000b40


	//   ....[11]....
        /*0080*/ 	.word	0x00000c10


	//   ....[12]....
        /*0084*/ 	.word	0x00000ce0


	//   ....[13]....
        /*0088*/ 	.word	0x00000db0


	//   ....[14]....
        /*008c*/ 	.word	0x00000e80


	//   ....[15]....
        /*0090*/ 	.word	0x00000f50


	//   ....[16]....
        /*0094*/ 	.word	0x000010e0


	//   ....[17]....
        /*0098*/ 	.word	0x000011a0


	//   ....[18]....
        /*009c*/ 	.word	0x00001260


	//   ....[19]....
        /*00a0*/ 	.word	0x00001320


	//   ....[20]....
        /*00a4*/ 	.word	0x000013e0


	//   ....[21]....
        /*00a8*/ 	.word	0x000014a0


	//   ....[22]....
        /*00ac*/ 	.word	0x00001560


	//   ....[23]....
        /*00b0*/ 	.word	0x00001620


	//   ....[24]....
        /*00b4*/ 	.word	0x00001750


	//   ....[25]....
        /*00b8*/ 	.word	0x00001810


	//   ....[26]....
        /*00bc*/ 	.word	0x000018d0


	//   ....[27]....
        /*00c0*/ 	.word	0x00001990


	//   ....[28]....
        /*00c4*/ 	.word	0x00001ac0


	//   ....[29]....
        /*00c8*/ 	.word	0x00001bd0


	//   ....[30]....
        /*00cc*/ 	.word	0x00001cb0


	//   ....[31]....
        /*00d0*/ 	.word	0x00001d30


	//   ....[32]....
        /*00d4*/ 	.word	0x00001e90


	//   ....[33]....
        /*00d8*/ 	.word	0x00001f00


	//   ....[34]....
        /*00dc*/ 	.word	0x00001f70


	//   ....[35]....
        /*00e0*/ 	.word	0x00001fe0


	//   ....[36]....
        /*00e4*/ 	.word	0x000020f0


	//----- nvinfo : EIATTR_EXIT_INSTR_OFFSETS
	.align		4
.L_25:
        /*00e8*/ 	.byte	0x04, 0x1c
        /*00ea*/ 	.short	(.L_27 - .L_26)


	//   ....[0]....
.L_26:
        /*00ec*/ 	.word	0x00000080


	//   ....[1]....
        /*00f0*/ 	.word	0x00001d70


	//   ....[2]....
        /*00f4*/ 	.word	0x00002030


	//   ....[3]....
        /*00f8*/ 	.word	0x00002120


	//----- nvinfo : EIATTR_CRS_STACK_SIZE
	.align		4
.L_27:
        /*00fc*/ 	.byte	0x04, 0x1e
        /*00fe*/ 	.short	(.L_29 - .L_28)
.L_28:
        /*0100*/ 	.word	0x00000000


	//----- nvinfo : EIATTR_CBANK_PARAM_SIZE
	.align		4
.L_29:
        /*0104*/ 	.byte	0x03, 0x19
        /*0106*/ 	.short	0x0010


	//----- nvinfo : EIATTR_PARAM_CBANK
	.align		4
        /*0108*/ 	.byte	0x04, 0x0a
        /*010a*/ 	.short	(.L_31 - .L_30)
	.align		4
.L_30:
        /*010c*/ 	.word	index@(.nv.constant0._Z13kernel_outputPPiii)
        /*0110*/ 	.short	0x0380
        /*0112*/ 	.short	0x0010


	//----- nvinfo : EIATTR_SW_WAR
	.align		4
.L_31:
        /*0114*/ 	.byte	0x04, 0x36
        /*0116*/ 	.short	(.L_33 - .L_32)
.L_32:
        /*0118*/ 	.word	0x00000008
.L_33:


//--------------------- .nv.info._Z11kernel_fillPPiii --------------------------
	.section	.nv.info._Z11kernel_fillPPiii,"",@"SHT_CUDA_INFO"
	.sectionflags	@""
	.align	4


	//----- nvinfo : EIATTR_CUDA_API_VERSION
	.align		4
        /*0000*/ 	.byte	0x04, 0x37
        /*0002*/ 	.short	(.L_35 - .L_34)
.L_34:
        /*0004*/ 	.word	0x00000082


	//----- nvinfo : EIATTR_KPARAM_INFO
	.align		4
.L_35:
        /*0008*/ 	.byte	0x04, 0x17
        /*000a*/ 	.short	(.L_37 - .L_36)
.L_36:
        /*000c*/ 	.word	0x00000000
        /*0010*/ 	.short	0x0002
        /*0012*/ 	.short	0x000c
        /*0014*/ 	.byte	0x00, 0xf0, 0x11, 0x00


	//----- nvinfo : EIATTR_KPARAM_INFO
	.align		4
.L_37:
        /*0018*/ 	.byte	0x04, 0x17
        /*001a*/ 	.short	(.L_39 - .L_38)
.L_38:
        /*001c*/ 	.word	0x00000000
        /*0020*/ 	.short	0x0001
        /*0022*/ 	.short	0x0008
        /*0024*/ 	.byte	0x00, 0xf0, 0x11, 0x00


	//----- nvinfo : EIATTR_KPARAM_INFO
	.align		4
.L_39:
        /*0028*/ 	.byte	0x04, 0x17
        /*002a*/ 	.short	(.L_41 - .L_40)
.L_40:
        /*002c*/ 	.word	0x00000000
        /*0030*/ 	.short	0x0000
        /*0032*/ 	.short	0x0000
        /*0034*/ 	.byte	0x00, 0xf5, 0x21, 0x00


	//----- nvinfo : EIATTR_SPARSE_MMA_MASK
	.align		4
.L_41:
        /*0038*/ 	.byte	0x03, 0x50
        /*003a*/ 	.short	0x0000


	//----- nvinfo : EIATTR_MAXREG_COUNT
	.align		4
        /*003c*/ 	.byte	0x03, 0x1b
        /*003e*/ 	.short	0x00ff


	//----- nvinfo : EIATTR_MERCURY_ISA_VERSION
	.align		4
        /*0040*/ 	.byte	0x03, 0x5f
        /*0042*/ 	.short	0x0101


	//----- nvinfo : EIATTR_VRC_CTA_INIT_COUNT
	.align		4
        /*0044*/ 	.byte	0x02, 0x4a
	.zero		1
	.zero		1


	//----- nvinfo : EIATTR_EXIT_INSTR_OFFSETS
	.align		4
        /*0048*/ 	.byte	0x04, 0x1c
        /*004a*/ 	.short	(.L_43 - .L_42)


	//   ....[0]....
.L_42:
        /*004c*/ 	.word	0x00000040


	//   ....[1]....
        /*0050*/ 	.word	0x00000a80


	//----- nvinfo : EIATTR_CBANK_PARAM_SIZE
	.align		4
.L_43:
        /*0054*/ 	.byte	0x03, 0x19
        /*0056*/ 	.short	0x0010


	//----- nvinfo : EIATTR_PARAM_CBANK
	.align		4
        /*0058*/ 	.byte	0x04, 0x0a
        /*005a*/ 	.short	(.L_45 - .L_44)
	.align		4
.L_44:
        /*005c*/ 	.word	index@(.nv.constant0._Z11kernel_fillPPiii)
        /*0060*/ 	.short	0x0380
        /*0062*/ 	.short	0x0010


	//----- nvinfo : EIATTR_SW_WAR
	.align		4
.L_45:
        /*0064*/ 	.byte	0x04, 0x36
        /*0066*/ 	.short	(.L_47 - .L_46)
.L_46:
        /*0068*/ 	.word	0x00000008
.L_47:


//--------------------- .nv.callgraph             --------------------------
	.section	.nv.callgraph,"",@"SHT_CUDA_CALLGRAPH"
	.align	4
	.sectionentsize	8
	.align		4
        /*0000*/ 	.word	0x00000000
	.align		4
        /*0004*/ 	.word	0xffffffff
	.align		4
        /*0008*/ 	.word	index@(_Z13kernel_outputPPiii)
	.align		4
        /*000c*/ 	.word	index@(vprintf)
	.align		4
        /*0010*/ 	.word	0x00000000
	.align		4
        /*0014*/ 	.word	0xfffffffe
	.align		4
        /*0018*/ 	.word	0x00000000
	.align		4
        /*001c*/ 	.word	0xfffffffd
	.align		4
        /*0020*/ 	.word	0x00000000
	.align		4
        /*0024*/ 	.word	0xfffffffc


//--------------------- .nv.constant4             --------------------------
	.section	.nv.constant4,"a",@progbits
	.align	8
	.align		8
.nv.constant4:
        /*0000*/ 	.dword	vprintf
	.align		8
        /*0008*/ 	.dword	$str
	.align		8
        /*0010*/ 	.dword	$str$1


//--------------------- .text._Z13kernel_outputPPiii --------------------------
	.section	.text._Z13kernel_outputPPiii,"ax",@progbits
	.align	128
        .global         _Z13kernel_outputPPiii
        .type           _Z13kernel_outputPPiii,@function
        .size           _Z13kernel_outputPPiii,(.L_x_54 - _Z13kernel_outputPPiii)
        .other          _Z13kernel_outputPPiii,@"STO_CUDA_ENTRY STV_DEFAULT"
_Z13kernel_outputPPiii:
.text._Z13kernel_outputPPiii:
[----:B------:R-:W0:Y:S01]  /*0000*/  LDC R1, c[0x0][0x37c] ;  /* 0x0000df00ff017b82 */ /* 0x000e220000000800 */
[----:B------:R-:W1:Y:S01]  /*0010*/  LDCU UR36, c[0x0][0x388] ;  /* 0x00007100ff2477ac */ /* 0x000e620008000800 */
[----:B0-----:R-:W-:Y:S01]  /*0020*/  VIADD R1, R1, 0xfffffff8 ;  /* 0xfffffff801017836 */ /* 0x001fe20000000000 */
[----:B------:R-:W0:Y:S04]  /*0030*/  LDCU UR38, c[0x0][0x2f8] ;  /* 0x00005f00ff2677ac */ /* 0x000e280008000800 */
[----:B------:R-:W-:Y:S01]  /*0040*/  R2UR UR4, R1 ;  /* 0x00000000010472ca */ /* 0x000fe200000e0000 */
[----:B------:R-:W2:Y:S01]  /*0050*/  LDCU UR39, c[0x0][0x2fc] ;  /* 0x00005f80ff2777ac */ /* 0x000ea20008000800 */
[----:B-1----:R-:W-:-:S06]  /*0060*/  UISETP.GE.AND UP0, UPT, UR36, 0x1, UPT ;  /* 0x000000012400788c */ /* 0x002fcc000bf06270 */
[----:B------:R-:W-:-:S13]  /*0070*/  PLOP3.LUT P0, PT, PT, PT, UP0, 0x80, 0x8 ;  /* 0x000000000008781c */ /* 0x000fda0003f0f008 */
[----:B0-2---:R-:W-:Y:S05]  /*0080*/  @!P0 EXIT ;  /* 0x000000000000894d */ /* 0x005fea0003800000 */
[----:B------:R-:W0:Y:S01]  /*0090*/  LDCU UR40, c[0x0][0x38c] ;  /* 0x00007180ff2877ac */ /* 0x000e220008000800 */
[----:B------:R-:W-:-:S04]  /*00a0*/  UIADD3 UR38, UP0, UPT, UR4, UR38, URZ ;  /* 0x0000002604267290 */ /* 0x000fc8000ff1e0ff */
[----:B------:R-:W-:Y:S02]  /*00b0*/  UIADD3.X UR39, UPT, UPT, URZ, UR39, URZ, UP0, !UPT ;  /* 0x00000027ff277290 */ /* 0x000fe400087fe4ff */
[----:B0-----:R-:W-:-:S09]  /*00c0*/  UISETP.GE.AND UP0, UPT, UR40, 0x1, UPT ;  /* 0x000000012800788c */ /* 0x001fd2000bf06270 */
[----:B------:R-:W-:Y:S05]  /*00d0*/  BRA.U !UP0, `(.L_x_0) ;  /* 0x0000001d082c7547 */ /* 0x000fea000b800000 */
[----:B------:R-:W-:Y:S01]  /*00e0*/  IMAD.MOV.U32 R25, RZ, RZ, RZ ;  /* 0x000000ffff197224 */ /* 0x000fe200078e00ff */
[----:B------:R-:W-:Y:S02]  /*00f0*/  ULOP3.LUT UR42, UR40, 0xf, URZ, 0xc0, !UPT ;  /* 0x0000000f282a7892 */ /* 0x000fe4000f8ec0ff */
[----:B------:R-:W-:Y:S01]  /*0100*/  ULOP3.LUT UR43, UR40, 0x7, URZ, 0xc0, !UPT ;  /* 0x00000007282b7892 */ /* 0x000fe2000f8ec0ff */
[----:B------:R-:W0:Y:S01]  /*0110*/  LDCU.64 UR36, c[0x0][0x358] ;  /* 0x00006b00ff2477ac */ /* 0x000e220008000a00 */
[----:B------:R-:W1:Y:S01]  /*0120*/  LDCU UR41, c[0x0][0x38c] ;  /* 0x00007180ff2977ac */ /* 0x000e620008000800 */
[----:B------:R-:W-:-:S12]  /*0130*/  ULOP3.LUT UR40, UR40, 0x3, URZ, 0xc0, !UPT ;  /* 0x0000000328287892 */ /* 0x000fd8000f8ec0ff */
.L_x_37:
[----:B------:R-:W2:Y:S01]  /*0140*/  LDCU UR4, c[0x0][0x38c] ;  /* 0x00007180ff0477ac */ /* 0x000ea20008000800 */
[----:B------:R-:W3:Y:S01]  /*0150*/  LDC.64 R16, c[0x0][0x380] ;  /* 0x0000e000ff107b82 */ /* 0x000ee20000000a00 */
[----:B------:R-:W-:Y:S01]  /*0160*/  IMAD.MOV.U32 R22, RZ, RZ, RZ ;  /* 0x000000ffff167224 */ /* 0x000fe200078e00ff */
[----:B--2---:R-:W-:Y:S01]  /*0170*/  UISETP.GE.U32.AND UP0, UPT, UR4, 0x10, UPT ;  /* 0x000000100400788c */ /* 0x004fe2000bf06070 */
[----:B---3--:R-:W-:-:S08]  /*0180*/  IMAD.WIDE.U32 R16, R25, 0x8, R16 ;  /* 0x0000000819107825 */ /* 0x008fd000078e0010 */
[----:B------:R-:W-:Y:S05]  /*0190*/  BRA.U !UP0, `(.L_x_1) ;  /* 0x0000000d08847547 */ /* 0x000fea000b800000 */
[----:B------:R-:W-:Y:S01]  /*01a0*/  ULOP3.LUT UR4, UR4, 0x7ffffff0, URZ, 0xc0, !UPT ;  /* 0x7ffffff004047892 */ /* 0x000fe2000f8ec0ff */
[----:B------:R-:W-:Y:S01]  /*01b0*/  HFMA2 R24, -RZ, RZ, 0, 0 ;  /* 0x00000000ff187431 */ /* 0x000fe200000001ff */
[----:B------:R-:W-:Y:S01]  /*01c0*/  BSSY.RECONVERGENT B6, `(.L_x_1) ;  /* 0x00000de000067945 */ /* 0x000fe20003800200 */
[----:B------:R-:W-:Y:S01]  /*01d0*/  IMAD.MOV.U32 R23, RZ, RZ, RZ ;  /* 0x000000ffff177224 */ /* 0x000fe200078e00ff */
[----:B------:R-:W-:-:S06]  /*01e0*/  UIADD3 UR4, UPT, UPT, -UR4, URZ, URZ ;  /* 0x000000ff04047290 */ /* 0x000fcc000fffe1ff */
[----:B------:R-:W-:-:S07]  /*01f0*/  IMAD.U32 R19, RZ, RZ, UR4 ;  /* 0x00000004ff137e24 */ /* 0x000fce000f8e00ff */
.L_x_18:
[----:B0-----:R-:W2:Y:S01]  /*0200*/  LDG.E.64 R2, desc[UR36][R16.64] ;  /* 0x0000002410027981 */ /* 0x001ea2000c1e1b00 */
[----:B------:R-:W-:Y:S01]  /*0210*/  MOV R18, 0x0 ;  /* 0x0000000000127802 */ /* 0x000fe20000000f00 */
[----:B------:R-:W0:Y:S01]  /*0220*/  LDCU.64 UR4, c[0x4][0x8] ;  /* 0x01000100ff0477ac */ /* 0x000e220008000a00 */
[----:B--2---:R-:W-:-:S05]  /*0230*/  IADD3 R8, P0, PT, R2, R24, RZ ;  /* 0x0000001802087210 */ /* 0x004fca0007f1e0ff */
[----:B------:R-:W-:-:S05]  /*0240*/  IMAD.X R9, R3, 0x1, R23, P0 ;  /* 0x0000000103097824 */ /* 0x000fca00000e0617 */
[----:B------:R-:W2:Y:S01]  /*0250*/  LD.E R0, desc[UR36][R8.64] ;  /* 0x0000002408007980 */ /* 0x000ea2000c101900 */
[----:B------:R3:W4:Y:S01]  /*0260*/  LDC.64 R2, c[0x4][R18] ;  /* 0x0100000012027b82 */ /* 0x0007220000000a00 */
[----:B------:R-:W-:Y:S01]  /*0270*/  IADD3 R19, PT, PT, R19, 0x10, RZ ;  /* 0x0000001013137810 */ /* 0x000fe20007ffe0ff */
[----:B-1----:R-:W-:Y:S01]  /*0280*/  ULOP3.LUT UR6, UR41, 0x7ffffff0, URZ, 0xc0, !UPT ;  /* 0x7ffffff029067892 */ /* 0x002fe2000f8ec0ff */
[----:B0-----:R-:W-:Y:S01]  /*0290*/  IMAD.U32 R4, RZ, RZ, UR4 ;  /* 0x00000004ff047e24 */ /* 0x001fe2000f8e00ff */
[----:B------:R-:W-:Y:S01]  /*02a0*/  MOV R7, UR39 ;  /* 0x0000002700077c02 */ /* 0x000fe20008000f00 */
[----:B------:R-:W-:Y:S01]  /*02b0*/  IMAD.U32 R5, RZ, RZ, UR5 ;  /* 0x00000005ff057e24 */ /* 0x000fe2000f8e00ff */
[----:B------:R-:W-:Y:S01]  /*02c0*/  ISETP.NE.AND P0, PT, R19, RZ, PT ;  /* 0x000000ff1300720c */ /* 0x000fe20003f05270 */
[----:B------:R-:W-:Y:S02]  /*02d0*/  IMAD.U32 R6, RZ, RZ, UR38 ;  /* 0x00000026ff067e24 */ /* 0x000fe4000f8e00ff */
[----:B------:R-:W-:Y:S01]  /*02e0*/  IMAD.U32 R22, RZ, RZ, UR6 ;  /* 0x00000006ff167e24 */ /* 0x000fe2000f8e00ff */
[----:B------:R-:W-:Y:S01]  /*02f0*/  P2R R26, PR, RZ, 0x1 ;  /* 0x00000001ff1a7803 */ /* 0x000fe20000000000 */
[----:B--2-4-:R3:W-:Y:S08]  /*0300*/  STL [R1], R0 ;  /* 0x0000000001007387 */ /* 0x0147f00000100800 */
[----:B------:R-:W-:-:S07]  /*0310*/  LEPC R20, `(.L_x_2) ;  /* 0x000000001014794e */ /* 0x000fce0000000000 */
[----:B---3--:R-:W-:Y:S05]  /*0320*/  CALL.ABS.NOINC R2 ;  /* 0x0000000002007343 */ /* 0x008fea0003c00000 */
.L_x_2:
[----:B------:R-:W2:Y:S01]  /*0330*/  LDG.E.64 R2, desc[UR36][R16.64] ;  /* 0x0000002410027981 */ /* 0x000ea2000c1e1b00 */
[----:B------:R-:W0:Y:S01]  /*0340*/  LDCU.64 UR4, c[0x4][0x8] ;  /* 0x01000100ff0477ac */ /* 0x000e220008000a00 */
[----:B--2---:R-:W-:-:S05]  /*0350*/  IADD3 R8, P0, PT, R2, R24, RZ ;  /* 0x0000001802087210 */ /* 0x004fca0007f1e0ff */
[----:B------:R-:W-:-:S05]  /*0360*/  IMAD.X R9, R3, 0x1, R23, P0 ;  /* 0x0000000103097824 */ /* 0x000fca00000e0617 */
[----:B------:R-:W2:Y:S01]  /*0370*/  LD.E R0, desc[UR36][R8.64+0x4] ;  /* 0x0000042408007980 */ /* 0x000ea2000c101900 */
[----:B------:R1:W3:Y:S01]  /*0380*/  LDC.64 R2, c[0x4][R18] ;  /* 0x0100000012027b82 */ /* 0x0002e20000000a00 */
[----:B0-----:R-:W-:Y:S01]  /*0390*/  IMAD.U32 R4, RZ, RZ, UR4 ;  /* 0x00000004ff047e24 */ /* 0x001fe2000f8e00ff */
[----:B------:R-:W-:Y:S01]  /*03a0*/  MOV R5, UR5 ;  /* 0x0000000500057c02 */ /* 0x000fe20008000f00 */
[----:B------:R-:W-:Y:S02]  /*03b0*/  IMAD.U32 R6, RZ, RZ, UR38 ;  /* 0x00000026ff067e24 */ /* 0x000fe4000f8e00ff */
[----:B------:R-:W-:Y:S01]  /*03c0*/  IMAD.U32 R7, RZ, RZ, UR39 ;  /* 0x00000027ff077e24 */ /* 0x000fe2000f8e00ff */
[----:B--23--:R1:W-:Y:S06]  /*03d0*/  STL [R1], R0 ;  /* 0x0000000001007387 */ /* 0x00c3ec0000100800 */
[----:B------:R-:W-:-:S07]  /*03e0*/  LEPC R20, `(.L_x_3) ;  /* 0x000000001014794e */ /* 0x000fce0000000000 */
[----:B-1----:R-:W-:Y:S05]  /*03f0*/  CALL.ABS.NOINC R2 ;  /* 0x0000000002007343 */ /* 0x002fea0003c00000 */
.L_x_3:
[----:B------:R-:W2:Y:S01]  /*0400*/  LDG.E.64 R2, desc[UR36][R16.64] ;  /* 0x0000002410027981 */ /* 0x000ea2000c1e1b00 */
[----:B------:R-:W0:Y:S01]  /*0410*/  LDCU.64 UR4, c[0x4][0x8] ;  /* 0x01000100ff0477ac */ /* 0x000e220008000a00 */
[----:B--2---:R-:W-:-:S05]  /*0420*/  IADD3 R8, P0, PT, R2, R24, RZ ;  /* 0x0000001802087210 */ /* 0x004fca0007f1e0ff */
[----:B------:R-:W-:-:S05]  /*0430*/  IMAD.X R9, R3, 0x1, R23, P0 ;  /* 0x0000000103097824 */ /* 0x000fca00000e0617 */
[----:B------:R-:W2:Y:S01]  /*0440*/  LD.E R0, desc[UR36][R8.64+0x8] ;  /* 0x0000082408007980 */ /* 0x000ea2000c101900 */
[----:B------:R1:W3:Y:S01]  /*0450*/  LDC.64 R2, c[0x4][R18] ;  /* 0x0100000012027b82 */ /* 0x0002e20000000a00 */
[----:B0-----:R-:W-:Y:S01]  /*0460*/  MOV R4, UR4 ;  /* 0x0000000400047c02 */ /* 0x001fe20008000f00 */
[----:B------:R-:W-:Y:S02]  /*0470*/  IMAD.U32 R5, RZ, RZ, UR5 ;  /* 0x00000005ff057e24 */ /* 0x000fe4000f8e00ff */
[----:B------:R-:W-:Y:S02]  /*0480*/  IMAD.U32 R6, RZ, RZ, UR38 ;  /* 0x00000026ff067e24 */ /* 0x000fe4000f8e00ff */
[----:B------:R-:W-:Y:S01]  /*0490*/  IMAD.U32 R7, RZ, RZ, UR39 ;  /* 0x00000027ff077e24 */ /* 0x000fe2000f8e00ff */
[----:B--23--:R1:W-:Y:S06]  /*04a0*/  STL [R1], R0 ;  /* 0x0000000001007387 */ /* 0x00c3ec0000100800 */
[----:B------:R-:W-:-:S07]  /*04b0*/  LEPC R20, `(.L_x_4) ;  /* 0x000000001014794e */ /* 0x000fce0000000000 */
[----:B-1----:R-:W-:Y:S05]  /*04c0*/  CALL.ABS.NOINC R2 ;  /* 0x0000000002007343 */ /* 0x002fea0003c00000 */
.L_x_4:
[----:B------:R-:W2:Y:S01]  /*04d0*/  LDG.E.64 R2, desc[UR36][R16.64] ;  /* 0x0000002410027981 */ /* 0x000ea2000c1e1b00 */
[----:B------:R-:W0:Y:S01]  /*04e0*/  LDCU.64 UR4, c[0x4][0x8] ;  /* 0x01000100ff0477ac */ /* 0x000e220008000a00 */
[----:B--2---:R-:W-:-:S04]  /*04f0*/  IADD3 R8, P0, PT, R2, R24, RZ ;  /* 0x0000001802087210 */ /* 0x004fc80007f1e0ff */
[----:B------:R-:W-:-:S05]  /*0500*/  IADD3.X R9, PT, PT, R3, R23, RZ, P0, !PT ;  /* 0x0000001703097210 */ /* 0x000fca00007fe4ff */
        /* <DEDUP_REMOVED lines=9> */
.L_x_5:
        /* <DEDUP_REMOVED lines=13> */
.L_x_6:
        /* <DEDUP_REMOVED lines=13> */
.L_x_7:
        /* <DEDUP_REMOVED lines=13> */
.L_x_8:
        /* <DEDUP_REMOVED lines=13> */
.L_x_9:
        /* <DEDUP_REMOVED lines=13> */
.L_x_10:
        /* <DEDUP_REMOVED lines=13> */
.L_x_11:
        /* <DEDUP_REMOVED lines=13> */
.L_x_12:
        /* <DEDUP_REMOVED lines=13> */
.L_x_13:
[----:B------:R-:W2:Y:S01]  /*0c20*/  LDG.E.64 R2, desc[UR36][R16.64] ;  /* 0x0000002410027981 */ /* 0x000ea2000c1e1b00 */
[----:B------:R-:W0:Y:S01]  /*0c30*/  LDCU.64 UR4, c[0x4][0x8] ;  /* 0x01000100ff0477ac */ /* 0x000e220008000a00 */
[----:B--2---:R-:W-:-:S05]  /*0c40*/  IADD3 R8, P0, PT, R2, R24, RZ ;  /* 0x0000001802087210 */ /* 0x004fca0007f1e0ff */
[----:B------:R-:W-:-:S05]  /*0c50*/  IMAD.X R9, R3, 0x1, R23, P0 ;  /* 0x0000000103097824 */ /* 0x000fca00000e0617 */
[----:B------:R-:W2:Y:S01]  /*0c60*/  LD.E R0, desc[UR36][R8.64+0x30] ;  /* 0x0000302408007980 */ /* 0x000ea2000c101900 */
[----:B------:R1:W3:Y:S01]  /*0c70*/  LDC.64 R2, c[0x4][R18] ;  /* 0x0100000012027b82 */ /* 0x0002e20000000a00 */
[----:B0-----:R-:W-:Y:S01]  /*0c80*/  MOV R4, UR4 ;  /* 0x0000000400047c02 */ /* 0x001fe20008000f00 */
[----:B------:R-:W-:Y:S01]  /*0c90*/  IMAD.U32 R5, RZ, RZ, UR5 ;  /* 0x00000005ff057e24 */ /* 0x000fe2000f8e00ff */
[----:B------:R-:W-:Y:S01]  /*0ca0*/  MOV R7, UR39 ;  /* 0x0000002700077c02 */ /* 0x000fe20008000f00 */
[----:B------:R-:W-:Y:S01]  /*0cb0*/  IMAD.U32 R6, RZ, RZ, UR38 ;  /* 0x00000026ff067e24 */ /* 0x000fe2000f8e00ff */
[----:B--23--:R1:W-:Y:S06]  /*0cc0*/  STL [R1], R0 ;  /* 0x0000000001007387 */ /* 0x00c3ec0000100800 */
[----:B------:R-:W-:-:S07]  /*0cd0*/  LEPC R20, `(.L_x_14) ;  /* 0x000000001014794e */ /* 0x000fce0000000000 */
[----:B-1----:R-:W-:Y:S05]  /*0ce0*/  CALL.ABS.NOINC R2 ;  /* 0x0000000002007343 */ /* 0x002fea0003c00000 */
.L_x_14:
        /* <DEDUP_REMOVED lines=13> */
.L_x_15:
        /* <DEDUP_REMOVED lines=13> */
.L_x_16:
        /* <DEDUP_REMOVED lines=13> */
.L_x_17:
[----:B------:R-:W-:Y:S02]  /*0f60*/  ISETP.NE.AND P6, PT, R26, RZ, PT ;  /* 0x000000ff1a00720c */ /* 0x000fe40003fc5270 */
[----:B------:R-:W-:-:S05]  /*0f70*/  IADD3 R24, P0, PT, R24, 0x40, RZ ;  /* 0x0000004018187810 */ /* 0x000fca0007f1e0ff */
[----:B------:R-:W-:-:S06]  /*0f80*/  IMAD.X R23, RZ, RZ, R23, P0 ;  /* 0x000000ffff177224 */ /* 0x000fcc00000e0617 */
[----:B------:R-:W-:Y:S05]  /*0f90*/  @P6 BRA `(.L_x_18) ;  /* 0xfffffff000986947 */ /* 0x000fea000383ffff */
[----:B------:R-:W-:Y:S05]  /*0fa0*/  BSYNC.RECONVERGENT B6 ;  /* 0x0000000000067941 */ /* 0x000fea0003800200 */
.L_x_1:
[----:B------:R-:W-:-:S09]  /*0fb0*/  UISETP.NE.AND UP0, UPT, UR42, URZ, UPT ;  /* 0x000000ff2a00728c */ /* 0x000fd2000bf05270 */
[----:B------:R-:W-:Y:S05]  /*0fc0*/  BRA.U !UP0, `(.L_x_19) ;  /* 0x0000000d083c7547 */ /* 0x000fea000b800000 */
[----:B------:R-:W2:Y:S01]  /*0fd0*/  LDC R2, c[0x0][0x2f8] ;  /* 0x0000be00ff027b82 */ /* 0x000ea20000000800 */
[----:B------:R-:W-:-:S04]  /*0fe0*/  UIADD3 UR4, UPT, UPT, UR42, -0x1, URZ ;  /* 0xffffffff2a047890 */ /* 0x000fc8000fffe0ff */
[----:B------:R-:W-:Y:S01]  /*0ff0*/  UISETP.GE.U32.AND UP0, UPT, UR4, 0x7, UPT ;  /* 0x000000070400788c */ /* 0x000fe2000bf06070 */
[----:B--2---:R-:W-:-:S08]  /*1000*/  IADD3 R2, PT, PT, -R2, UR38, RZ ;  /* 0x0000002602027c10 */ /* 0x004fd0000fffe1ff */
[----:B------:R-:W-:Y:S05]  /*1010*/  BRA.U !UP0, `(.L_x_20) ;  /* 0x0000000508887547 */ /* 0x000fea000b800000 */
[----:B0-----:R-:W2:Y:S01]  /*1020*/  LDG.E.64 R8, desc[UR36][R16.64] ;  /* 0x0000002410087981 */ /* 0x001ea2000c1e1b00 */
[----:B------:R-:W-:Y:S01]  /*1030*/  MOV R18, 0x0 ;  /* 0x0000000000127802 */ /* 0x000fe20000000f00 */
[----:B------:R-:W0:Y:S01]  /*1040*/  LDCU.64 UR4, c[0x4][0x8] ;  /* 0x01000100ff0477ac */ /* 0x000e220008000a00 */
[----:B--2---:R-:W-:-:S06]  /*1050*/  IMAD.WIDE.U32 R8, R22, 0x4, R8 ;  /* 0x0000000416087825 */ /* 0x004fcc00078e0008 */
[----:B------:R-:W2:Y:S01]  /*1060*/  LD.E R9, desc[UR36][R8.64] ;  /* 0x0000002408097980 */ /* 0x000ea2000c101900 */
[----:B------:R3:W4:Y:S01]  /*1070*/  LDC.64 R10, c[0x4][R18] ;  /* 0x01000000120a7b82 */ /* 0x0007220000000a00 */
[----:B0-----:R-:W-:Y:S01]  /*1080*/  IMAD.U32 R4, RZ, RZ, UR4 ;  /* 0x00000004ff047e24 */ /* 0x001fe2000f8e00ff */
[----:B------:R-:W-:Y:S01]  /*1090*/  MOV R5, UR5 ;  /* 0x0000000500057c02 */ /* 0x000fe20008000f00 */
[----:B------:R-:W-:Y:S02]  /*10a0*/  IMAD.U32 R6, RZ, RZ, UR38 ;  /* 0x00000026ff067e24 */ /* 0x000fe4000f8e00ff */
[----:B------:R-:W-:Y:S01]  /*10b0*/  IMAD.U32 R7, RZ, RZ, UR39 ;  /* 0x00000027ff077e24 */ /* 0x000fe2000f8e00ff */
[----:B--2-4-:R3:W-:Y:S06]  /*10c0*/  STL [R2], R9 ;  /* 0x0000000902007387 */ /* 0x0147ec0000100800 */
[----:B------:R-:W-:-:S07]  /*10d0*/  LEPC R20, `(.L_x_21) ;  /* 0x000000001014794e */ /* 0x000fce0000000000 */
[----:B-1-3--:R-:W-:Y:S05]  /*10e0*/  CALL.ABS.NOINC R10 ;  /* 0x000000000a007343 */ /* 0x00afea0003c00000 */
.L_x_21:
[----:B------:R-:W2:Y:S01]  /*10f0*/  LDG.E.64 R8, desc[UR36][R16.64] ;  /* 0x0000002410087981 */ /* 0x000ea2000c1e1b00 */
[----:B------:R-:W0:Y:S01]  /*1100*/  LDCU.64 UR4, c[0x4][0x8] ;  /* 0x01000100ff0477ac */ /* 0x000e220008000a00 */
[----:B--2---:R-:W-:-:S06]  /*1110*/  IMAD.WIDE.U32 R8, R22, 0x4, R8 ;  /* 0x0000000416087825 */ /* 0x004fcc00078e0008 */
        /* <DEDUP_REMOVED lines=9> */
.L_x_22:
[----:B------:R-:W2:Y:S01]  /*11b0*/  LDG.E.64 R8, desc[UR36][R16.64] ;  /* 0x0000002410087981 */ /* 0x000ea2000c1e1b00 */
[----:B------:R-:W0:Y:S01]  /*11c0*/  LDCU.64 UR4, c[0x4][0x8] ;  /* 0x01000100ff0477ac */ /* 0x000e220008000a00 */
[----:B--2---:R-:W-:-:S06]  /*11d0*/  IMAD.WIDE.U32 R8, R22, 0x4, R8 ;  /* 0x0000000416087825 */ /* 0x004fcc00078e0008 */
        /* <DEDUP_REMOVED lines=9> */
.L_x_23:
        /* <DEDUP_REMOVED lines=12> */
.L_x_24:
        /* <DEDUP_REMOVED lines=12> */
.L_x_25:
        /* <DEDUP_REMOVED lines=12> */
.L_x_26:
        /* <DEDUP_REMOVED lines=12> */
.L_x_27:
[----:B------:R-:W2:Y:S01]  /*1570*/  LDG.E.64 R8, desc[UR36][R16.64] ;  /* 0x0000002410087981 */ /* 0x000ea2000c1e1b00 */
[----:B------:R-:W0:Y:S01]  /*1580*/  LDCU.64 UR4, c[0x4][0x8] ;  /* 0x01000100ff0477ac */ /* 0x000e220008000a00 */
[----:B--2---:R-:W-:-:S06]  /*1590*/  IMAD.WIDE.U32 R8, R22, 0x4, R8 ;  /* 0x0000000416087825 */ /* 0x004fcc00078e0008 */
[----:B------:R-:W2:Y:S01]  /*15a0*/  LD.E R9, desc[UR36][R8.64+0x1c] ;  /* 0x00001c2408097980 */ /* 0x000ea2000c101900 */
[----:B------:R-:W1:Y:S01]  /*15b0*/  LDC.64 R18, c[0x4][R18] ;  /* 0x0100000012127b82 */ /* 0x000e620000000a00 */
[----:B0-----:R-:W-:Y:S01]  /*15c0*/  MOV R4, UR4 ;  /* 0x0000000400047c02 */ /* 0x001fe20008000f00 */
[----:B------:R-:W-:Y:S01]  /*15d0*/  IMAD.U32 R5, RZ, RZ, UR5 ;  /* 0x00000005ff057e24 */ /* 0x000fe2000f8e00ff */
[----:B------:R-:W-:Y:S01]  /*15e0*/  MOV R7, UR39 ;  /* 0x0000002700077c02 */ /* 0x000fe20008000f00 */
[----:B------:R-:W-:Y:S01]  /*15f0*/  IMAD.U32 R6, RZ, RZ, UR38 ;  /* 0x00000026ff067e24 */ /* 0x000fe2000f8e00ff */
[----:B-12---:R0:W-:Y:S06]  /*1600*/  STL [R2], R9 ;  /* 0x0000000902007387 */ /* 0x0061ec0000100800 */
[----:B------:R-:W-:-:S07]  /*1610*/  LEPC R20, `(.L_x_28) ;  /* 0x000000001014794e */ /* 0x000fce0000000000 */
[----:B0-----:R-:W-:Y:S05]  /*1620*/  CALL.ABS.NOINC R18 ;  /* 0x0000000012007343 */ /* 0x001fea0003c00000 */
.L_x_28:
[----:B------:R-:W-:-:S07]  /*1630*/  VIADD R22, R22, 0x8 ;  /* 0x0000000816167836 */ /* 0x000fce0000000000 */
.L_x_20:
[----:B------:R-:W-:-:S09]  /*1640*/  UISETP.NE.AND UP0, UPT, UR43, URZ, UPT ;  /* 0x000000ff2b00728c */ /* 0x000fd2000bf05270 */
[----:B------:R-:W-:Y:S05]  /*1650*/  BRA.U !UP0, `(.L_x_19) ;  /* 0x0000000508987547 */ /* 0x000fea000b800000 */
[----:B------:R-:W-:-:S04]  /*1660*/  UIADD3 UR4, UPT, UPT, UR43, -0x1, URZ ;  /* 0xffffffff2b047890 */ /* 0x000fc8000fffe0ff */
[----:B------:R-:W-:-:S09]  /*1670*/  UISETP.GE.U32.AND UP0, UPT, UR4, 0x3, UPT ;  /* 0x000000030400788c */ /* 0x000fd2000bf06070 */
        /* <DEDUP_REMOVED lines=14> */
.L_x_30:
        /* <DEDUP_REMOVED lines=12> */
.L_x_31:
        /* <DEDUP_REMOVED lines=12> */
.L_x_32:
[----:B------:R-:W2:Y:S01]  /*18e0*/  LDG.E.64 R8, desc[UR36][R16.64] ;  /* 0x0000002410087981 */ /* 0x000ea2000c1e1b00 */
[----:B------:R-:W0:Y:S01]  /*18f0*/  LDCU.64 UR4, c[0x4][0x8] ;  /* 0x01000100ff0477ac */ /* 0x000e220008000a00 */
[----:B--2---:R-:W-:-:S06]  /*1900*/  IMAD.WIDE.U32 R8, R22, 0x4, R8 ;  /* 0x0000000416087825 */ /* 0x004fcc00078e0008 */
[----:B------:R-:W2:Y:S01]  /*1910*/  LD.E R9, desc[UR36][R8.64+0xc] ;  /* 0x00000c2408097980 */ /* 0x000ea2000c101900 */
[----:B------:R-:W1:Y:S01]  /*1920*/  LDC.64 R18, c[0x4][R18] ;  /* 0x0100000012127b82 */ /* 0x000e620000000a00 */
[----:B0-----:R-:W-:Y:S01]  /*1930*/  IMAD.U32 R4, RZ, RZ, UR4 ;  /* 0x00000004ff047e24 */ /* 0x001fe2000f8e00ff */
[----:B------:R-:W-:Y:S01]  /*1940*/  MOV R5, UR5 ;  /* 0x0000000500057c02 */ /* 0x000fe20008000f00 */
[----:B------:R-:W-:Y:S02]  /*1950*/  IMAD.U32 R6, RZ, RZ, UR38 ;  /* 0x00000026ff067e24 */ /* 0x000fe4000f8e00ff */
[----:B------:R-:W-:Y:S01]  /*1960*/  IMAD.U32 R7, RZ, RZ, UR39 ;  /* 0x00000027ff077e24 */ /* 0x000fe2000f8e00ff */
[----:B-12---:R0:W-:Y:S06]  /*1970*/  STL [R2], R9 ;  /* 0x0000000902007387 */ /* 0x0061ec0000100800 */
[----:B------:R-:W-:-:S07]  /*1980*/  LEPC R20, `(.L_x_33) ;  /* 0x000000001014794e */ /* 0x000fce0000000000 */
[----:B0-----:R-:W-:Y:S05]  /*1990*/  CALL.ABS.NOINC R18 ;  /* 0x0000000012007343 */ /* 0x001fea0003c00000 */
.L_x_33:
[----:B------:R-:W-:-:S07]  /*19a0*/  IADD3 R22, PT, PT, R22, 0x4, RZ ;  /* 0x0000000416167810 */ /* 0x000fce0007ffe0ff */
.L_x_29:
[----:B------:R-:W-:-:S09]  /*19b0*/  UISETP.NE.AND UP0, UPT, UR40, URZ, UPT ;  /* 0x000000ff2800728c */ /* 0x000fd2000bf05270 */
[----:B------:R-:W-:Y:S05]  /*19c0*/  BRA.U !UP0, `(.L_x_19) ;  /* 0x0000000108bc7547 */ /* 0x000fea000b800000 */
[----:B0-----:R-:W2:Y:S01]  /*19d0*/  LDG.E.64 R10, desc[UR36][R16.64] ;  /* 0x00000024100a7981 */ /* 0x001ea2000c1e1b00 */
[----:B------:R-:W-:Y:S01]  /*19e0*/  MOV R18, 0x0 ;  /* 0x0000000000127802 */ /* 0x000fe20000000f00 */
[----:B------:R-:W0:Y:S01]  /*19f0*/  LDCU.64 UR4, c[0x4][0x8] ;  /* 0x01000100ff0477ac */ /* 0x000e220008000a00 */
[----:B--2---:R-:W-:-:S06]  /*1a00*/  IMAD.WIDE.U32 R10, R22, 0x4, R10 ;  /* 0x00000004160a7825 */ /* 0x004fcc00078e000a */
[----:B------:R-:W2:Y:S01]  /*1a10*/  LD.E R11, desc[UR36][R10.64] ;  /* 0x000000240a0b7980 */ /* 0x000ea2000c101900 */
[----:B------:R3:W4:Y:S01]  /*1a20*/  LDC.64 R8, c[0x4][R18] ;  /* 0x0100000012087b82 */ /* 0x0007220000000a00 */
[----:B------:R-:W-:Y:S01]  /*1a30*/  IMAD.U32 R19, RZ, RZ, UR40 ;  /* 0x00000028ff137e24 */ /* 0x000fe2000f8e00ff */
[----:B0-----:R-:W-:Y:S01]  /*1a40*/  MOV R5, UR5 ;  /* 0x0000000500057c02 */ /* 0x001fe20008000f00 */
[----:B------:R-:W-:Y:S02]  /*1a50*/  IMAD.U32 R4, RZ, RZ, UR4 ;  /* 0x00000004ff047e24 */ /* 0x000fe4000f8e00ff */
[----:B------:R-:W-:Y:S01]  /*1a60*/  IMAD.U32 R6, RZ, RZ, UR38 ;  /* 0x00000026ff067e24 */ /* 0x000fe2000f8e00ff */
[----:B------:R-:W-:Y:S01]  /*1a70*/  ISETP.NE.AND P0, PT, R19, 0x1, PT ;  /* 0x000000011300780c */ /* 0x000fe20003f05270 */
[----:B------:R-:W-:-:S03]  /*1a80*/  IMAD.U32 R7, RZ, RZ, UR39 ;  /* 0x00000027ff077e24 */ /* 0x000fc6000f8e00ff */
[----:B------:R-:W-:Y:S01]  /*1a90*/  P2R R0, PR, RZ, 0x1 ;  /* 0x00000001ff007803 */ /* 0x000fe20000000000 */
[----:B--2-4-:R3:W-:Y:S08]  /*1aa0*/  STL [R2], R11 ;  /* 0x0000000b02007387 */ /* 0x0147f00000100800 */
[----:B------:R-:W-:-:S07]  /*1ab0*/  LEPC R20, `(.L_x_34) ;  /* 0x000000001014794e */ /* 0x000fce0000000000 */
[----:B-1-3--:R-:W-:Y:S05]  /*1ac0*/  CALL.ABS.NOINC R8 ;  /* 0x0000000008007343 */ /* 0x00afea0003c00000 */
.L_x_34:
[----:B------:R-:W-:-:S13]  /*1ad0*/  ISETP.NE.AND P6, PT, R19, 0x1, PT ;  /* 0x000000011300780c */ /* 0x000fda0003fc5270 */
[----:B------:R-:W-:Y:S05]  /*1ae0*/  @!P6 BRA `(.L_x_19) ;  /* 0x000000000074e947 */ /* 0x000fea0003800000 */
[----:B------:R-:W2:Y:S01]  /*1af0*/  LDG.E.64 R10, desc[UR36][R16.64] ;  /* 0x00000024100a7981 */ /* 0x000ea2000c1e1b00 */
[----:B------:R-:W0:Y:S01]  /*1b00*/  LDCU.64 UR4, c[0x4][0x8] ;  /* 0x01000100ff0477ac */ /* 0x000e220008000a00 */
[----:B--2---:R-:W-:-:S06]  /*1b10*/  IMAD.WIDE.U32 R10, R22, 0x4, R10 ;  /* 0x00000004160a7825 */ /* 0x004fcc00078e000a */
[----:B------:R-:W2:Y:S01]  /*1b20*/  LD.E R11, desc[UR36][R10.64+0x4] ;  /* 0x000004240a0b7980 */ /* 0x000ea2000c101900 */
[----:B------:R1:W3:Y:S01]  /*1b30*/  LDC.64 R8, c[0x4][R18] ;  /* 0x0100000012087b82 */ /* 0x0002e20000000a00 */
[----:B------:R-:W-:Y:S01]  /*1b40*/  MOV R19, UR40 ;  /* 0x0000002800137c02 */ /* 0x000fe20008000f00 */
[----:B0-----:R-:W-:Y:S01]  /*1b50*/  IMAD.U32 R4, RZ, RZ, UR4 ;  /* 0x00000004ff047e24 */ /* 0x001fe2000f8e00ff */
[----:B------:R-:W-:Y:S01]  /*1b60*/  MOV R6, UR38 ;  /* 0x0000002600067c02 */ /* 0x000fe20008000f00 */
[----:B------:R-:W-:Y:S01]  /*1b70*/  IMAD.U32 R5, RZ, RZ, UR5 ;  /* 0x00000005ff057e24 */ /* 0x000fe2000f8e00ff */
[----:B------:R-:W-:Y:S01]  /*1b80*/  ISETP.NE.AND P0, PT, R19, 0x2, PT ;  /* 0x000000021300780c */ /* 0x000fe20003f05270 */
[----:B------:R-:W-:-:S03]  /*1b90*/  IMAD.U32 R7, RZ, RZ, UR39 ;  /* 0x00000027ff077e24 */ /* 0x000fc6000f8e00ff */
[----:B------:R-:W-:Y:S01]  /*1ba0*/  P2R R0, PR, RZ, 0x1 ;  /* 0x00000001ff007803 */ /* 0x000fe20000000000 */
[----:B--23--:R1:W-:Y:S08]  /*1bb0*/  STL [R2], R11 ;  /* 0x0000000b02007387 */ /* 0x00c3f00000100800 */
[----:B------:R-:W-:-:S07]  /*1bc0*/  LEPC R20, `(.L_x_35) ;  /* 0x000000001014794e */ /* 0x000fce0000000000 */
[----:B-1----:R-:W-:Y:S05]  /*1bd0*/  CALL.ABS.NOINC R8 ;  /* 0x0000000008007343 */ /* 0x002fea0003c00000 */
.L_x_35:
[----:B------:R-:W-:-:S13]  /*1be0*/  ISETP.NE.AND P6, PT, R19, 0x2, PT ;  /* 0x000000021300780c */ /* 0x000fda0003fc5270 */
[----:B------:R-:W-:Y:S05]  /*1bf0*/  @!P6 BRA `(.L_x_19) ;  /* 0x000000000030e947 */ /* 0x000fea0003800000 */
        /* <DEDUP_REMOVED lines=12> */
.L_x_19:
[----:B------:R-:W-:Y:S01]  /*1cc0*/  MOV R0, 0x0 ;  /* 0x0000000000007802 */ /* 0x000fe20000000f00 */
[----:B------:R-:W2:Y:S01]  /*1cd0*/  LDCU.64 UR4, c[0x4][0x10] ;  /* 0x01000200ff0477ac */ /* 0x000ea20008000a00 */
[----:B------:R-:W-:Y:S02]  /*1ce0*/  CS2R R6, SRZ ;  /* 0x0000000000067805 */ /* 0x000fe4000001ff00 */
[----:B------:R3:W4:Y:S01]  /*1cf0*/  LDC.64 R2, c[0x4][R0] ;  /* 0x0100000000027b82 */ /* 0x0007220000000a00 */
[----:B--2---:R-:W-:Y:S01]  /*1d00*/  MOV R4, UR4 ;  /* 0x0000000400047c02 */ /* 0x004fe20008000f00 */
[----:B---3--:R-:W-:-:S07]  /*1d10*/  IMAD.U32 R5, RZ, RZ, UR5 ;  /* 0x00000005ff057e24 */ /* 0x008fce000f8e00ff */
[----:B------:R-:W-:-:S07]  /*1d20*/  LEPC R20, `(.L_x_36) ;  /* 0x000000001014794e */ /* 0x000fce0000000000 */
[----:B01--4-:R-:W-:Y:S05]  /*1d30*/  CALL.ABS.NOINC R2 ;  /* 0x0000000002007343 */ /* 0x013fea0003c00000 */
.L_x_36:
[----:B------:R-:W0:Y:S01]  /*1d40*/  LDCU UR4, c[0x0][0x388] ;  /* 0x00007100ff0477ac */ /* 0x000e220008000800 */
[----:B------:R-:W-:-:S05]  /*1d50*/  VIADD R25, R25, 0x1 ;  /* 0x0000000119197836 */ /* 0x000fca0000000000 */
[----:B0-----:R-:W-:-:S13]  /*1d60*/  ISETP.NE.AND P0, PT, R25, UR4, PT ;  /* 0x0000000419007c0c */ /* 0x001fda000bf05270 */
[----:B------:R-:W-:Y:S05]  /*1d70*/  @!P0 EXIT ;  /* 0x000000000000894d */ /* 0x000fea0003800000 */
[----:B------:R-:W-:Y:S05]  /*1d80*/  BRA `(.L_x_37) ;  /* 0xffffffe000ec7947 */ /* 0x000fea000383ffff */
.L_x_0:
[----:B------:R-:W-:Y:S02]  /*1d90*/  UISETP.GE.U32.AND UP0, UPT, UR36, 0x4, UPT ;  /* 0x000000042400788c */ /* 0x000fe4000bf06070 */
[----:B------:R-:W-:-:S07]  /*1da0*/  ULOP3.LUT UR37, UR36, 0x3, URZ, 0xc0, !UPT ;  /* 0x0000000324257892 */ /* 0x000fce000f8ec0ff */
[----:B------:R-:W-:Y:S05]  /*1db0*/  BRA.U !UP0, `(.L_x_38) ;  /* 0x0000000108987547 */ /* 0x000fea000b800000 */
[----:B------:R-:W-:Y:S01]  /*1dc0*/  HFMA2 R16, -RZ, RZ, 0, 0 ;  /* 0x00000000ff107431 */ /* 0x000fe200000001ff */
[----:B------:R-:W-:Y:S01]  /*1dd0*/  BSSY.RECONVERGENT B6, `(.L_x_38) ;  /* 0x0000024000067945 */ /* 0x000fe20003800200 */
[----:B------:R-:W-:-:S12]  /*1de0*/  ULOP3.LUT UR36, UR36, 0x7ffffffc, URZ, 0xc0, !UPT ;  /* 0x7ffffffc24247892 */ /* 0x000fd8000f8ec0ff */
.L_x_43:
[----:B------:R-:W-:Y:S01]  /*1df0*/  MOV R2, 0x0 ;  /* 0x0000000000027802 */ /* 0x000fe20000000f00 */
[----:B------:R-:W0:Y:S01]  /*1e00*/  LDCU.64 UR4, c[0x4][0x10] ;  /* 0x01000200ff0477ac */ /* 0x000e220008000a00 */
[----:B------:R-:W-:Y:S01]  /*1e10*/  VIADD R16, R16, 0x4 ;  /* 0x0000000410107836 */ /* 0x000fe20000000000 */
[----:B------:R-:W-:Y:S01]  /*1e20*/  CS2R R6, SRZ ;  /* 0x0000000000067805 */ /* 0x000fe2000001ff00 */
[----:B------:R1:W2:Y:S03]  /*1e30*/  LDC.64 R8, c[0x4][R2] ;  /* 0x0100000002087b82 */ /* 0x0002a60000000a00 */
[----:B------:R-:W-:-:S04]  /*1e40*/  ISETP.NE.AND P0, PT, R16, UR36, PT ;  /* 0x0000002410007c0c */ /* 0x000fc8000bf05270 */
[----:B------:R-:W-:Y:S01]  /*1e50*/  P2R R17, PR, RZ, 0x1 ;  /* 0x00000001ff117803 */ /* 0x000fe20000000000 */
[----:B0-----:R-:W-:Y:S01]  /*1e60*/  IMAD.U32 R4, RZ, RZ, UR4 ;  /* 0x00000004ff047e24 */ /* 0x001fe2000f8e00ff */
[----:B-1----:R-:W-:-:S07]  /*1e70*/  MOV R5, UR5 ;  /* 0x0000000500057c02 */ /* 0x002fce0008000f00 */
[----:B------:R-:W-:-:S07]  /*1e80*/  LEPC R20, `(.L_x_39) ;  /* 0x000000001014794e */ /* 0x000fce0000000000 */
[----:B--2---:R-:W-:Y:S05]  /*1e90*/  CALL.ABS.NOINC R8 ;  /* 0x0000000008007343 */ /* 0x004fea0003c00000 */
.L_x_39:
[----:B------:R0:W1:Y:S01]  /*1ea0*/  LDC.64 R8, c[0x4][R2] ;  /* 0x0100000002087b82 */ /* 0x0000620000000a00 */
[----:B------:R-:W2:Y:S01]  /*1eb0*/  LDCU.64 UR4, c[0x4][0x10] ;  /* 0x01000200ff0477ac */ /* 0x000ea20008000a00 */
[----:B------:R-:W-:Y:S01]  /*1ec0*/  CS2R R6, SRZ ;  /* 0x0000000000067805 */ /* 0x000fe2000001ff00 */
[----:B--2---:R-:W-:Y:S02]  /*1ed0*/  IMAD.U32 R4, RZ, RZ, UR4 ;  /* 0x00000004ff047e24 */ /* 0x004fe4000f8e00ff */
[----:B0-----:R-:W-:-:S07]  /*1ee0*/  IMAD.U32 R5, RZ, RZ, UR5 ;  /* 0x00000005ff057e24 */ /* 0x001fce000f8e00ff */
[----:B------:R-:W-:-:S07]  /*1ef0*/  LEPC R20, `(.L_x_40) ;  /* 0x000000001014794e */ /* 0x000fce0000000000 */
[----:B-1----:R-:W-:Y:S05]  /*1f00*/  CALL.ABS.NOINC R8 ;  /* 0x0000000008007343 */ /* 0x002fea0003c00000 */
.L_x_40:
[----:B------:R0:W1:Y:S01]  /*1f10*/  LDC.64 R8, c[0x4][R2] ;  /* 0x0100000002087b82 */ /* 0x0000620000000a00 */
[----:B------:R-:W2:Y:S01]  /*1f20*/  LDCU.64 UR4, c[0x4][0x10] ;  /* 0x01000200ff0477ac */ /* 0x000ea20008000a00 */
[----:B------:R-:W-:Y:S02]  /*1f30*/  CS2R R6, SRZ ;  /* 0x0000000000067805 */ /* 0x000fe4000001ff00 */
[----:B--2---:R-:W-:Y:S01]  /*1f40*/  MOV R4, UR4 ;  /* 0x0000000400047c02 */ /* 0x004fe20008000f00 */
[----:B0-----:R-:W-:-:S07]  /*1f50*/  IMAD.U32 R5, RZ, RZ, UR5 ;  /* 0x00000005ff057e24 */ /* 0x001fce000f8e00ff */
[----:B------:R-:W-:-:S07]  /*1f60*/  LEPC R20, `(.L_x_41) ;  /* 0x000000001014794e */ /* 0x000fce0000000000 */
[----:B-1----:R-:W-:Y:S05]  /*1f70*/  CALL.ABS.NOINC R8 ;  /* 0x0000000008007343 */ /* 0x002fea0003c00000 */
.L_x_41:
[----:B------:R-:W0:Y:S01]  /*1f80*/  LDC.64 R2, c[0x4][R2] ;  /* 0x0100000002027b82 */ /* 0x000e220000000a00 */
[----:B------:R-:W1:Y:S01]  /*1f90*/  LDCU.64 UR4, c[0x4][0x10] ;  /* 0x01000200ff0477ac */ /* 0x000e620008000a00 */
[----:B------:R-:W-:Y:S01]  /*1fa0*/  CS2R R6, SRZ ;  /* 0x0000000000067805 */ /* 0x000fe2000001ff00 */
[----:B-1----:R-:W-:Y:S01]  /*1fb0*/  IMAD.U32 R4, RZ, RZ, UR4 ;  /* 0x00000004ff047e24 */ /* 0x002fe2000f8e00ff */
[----:B------:R-:W-:-:S07]  /*1fc0*/  MOV R5, UR5 ;  /* 0x0000000500057c02 */ /* 0x000fce0008000f00 */
[----:B------:R-:W-:-:S07]  /*1fd0*/  LEPC R20, `(.L_x_42) ;  /* 0x000000001014794e */ /* 0x000fce0000000000 */
[----:B0-----:R-:W-:Y:S05]  /*1fe0*/  CALL.ABS.NOINC R2 ;  /* 0x0000000002007343 */ /* 0x001fea0003c00000 */
.L_x_42:
[----:B------:R-:W-:-:S13]  /*1ff0*/  ISETP.NE.AND P6, PT, R17, RZ, PT ;  /* 0x000000ff1100720c */ /* 0x000fda0003fc5270 */
[----:B------:R-:W-:Y:S05]  /*2000*/  @P6 BRA `(.L_x_43) ;  /* 0xfffffffc00786947 */ /* 0x000fea000383ffff */
[----:B------:R-:W-:Y:S05]  /*2010*/  BSYNC.RECONVERGENT B6 ;  /* 0x0000000000067941 */ /* 0x000fea0003800200 */
.L_x_38:
[----:B------:R-:W-:-:S13]  /*2020*/  ISETP.NE.AND P0, PT, RZ, UR37, PT ;  /* 0x00000025ff007c0c */ /* 0x000fda000bf05270 */
[----:B------:R-:W-:Y:S05]  /*2030*/  @!P0 EXIT ;  /* 0x000000000000894d */ /* 0x000fea0003800000 */
[----:B------:R-:W-:-:S07]  /*2040*/  IMAD.MOV.U32 R16, RZ, RZ, RZ ;  /* 0x000000ffff107224 */ /* 0x000fce00078e00ff */
.L_x_45:
[----:B------:R-:W-:Y:S01]  /*2050*/  MOV R0, 0x0 ;  /* 0x0000000000007802 */ /* 0x000fe20000000f00 */
[----:B------:R-:W0:Y:S01]  /*2060*/  LDCU.64 UR4, c[0x4][0x10] ;  /* 0x01000200ff0477ac */ /* 0x000e220008000a00 */
[----:B------:R-:W-:Y:S01]  /*2070*/  VIADD R16, R16, 0x1 ;  /* 0x0000000110107836 */ /* 0x000fe20000000000 */
[----:B------:R-:W-:Y:S01]  /*2080*/  CS2R R6, SRZ ;  /* 0x0000000000067805 */ /* 0x000fe2000001ff00 */
[----:B------:R1:W2:Y:S03]  /*2090*/  LDC.64 R2, c[0x4][R0] ;  /* 0x0100000000027b82 */ /* 0x0002a60000000a00 */
[----:B------:R-:W-:-:S04]  /*20a0*/  ISETP.NE.AND P0, PT, R16, UR37, PT ;  /* 0x0000002510007c0c */ /* 0x000fc8000bf05270 */
[----:B------:R-:W-:Y:S02]  /*20b0*/  P2R R17, PR, RZ, 0x1 ;  /* 0x00000001ff117803 */ /* 0x000fe40000000000 */
[----:B0-----:R-:W-:Y:S01]  /*20c0*/  MOV R4, UR4 ;  /* 0x0000000400047c02 */ /* 0x001fe20008000f00 */
[----:B-1----:R-:W-:-:S07]  /*20d0*/  IMAD.U32 R5, RZ, RZ, UR5 ;  /* 0x00000005ff057e24 */ /* 0x002fce000f8e00ff */
[----:B------:R-:W-:-:S07]  /*20e0*/  LEPC R20, `(.L_x_44) ;  /* 0x000000001014794e */ /* 0x000fce0000000000 */
[----:B--2---:R-:W-:Y:S05]  /*20f0*/  CALL.ABS.NOINC R2 ;  /* 0x0000000002007343 */ /* 0x004fea0003c00000 */
.L_x_44:
[----:B------:R-:W-:-:S13]  /*2100*/  ISETP.NE.AND P6, PT, R17, RZ, PT ;  /* 0x000000ff1100720c */ /* 0x000fda0003fc5270 */
[----:B------:R-:W-:Y:S05]  /*2110*/  @P6 BRA `(.L_x_45) ;  /* 0xfffffffc00cc6947 */ /* 0x000fea000383ffff */
[----:B------:R-:W-:Y:S05]  /*2120*/  EXIT ;  /* 0x000000000000794d */ /* 0x000fea0003800000 */
.L_x_46:
[----:B------:R-:W-:-:S00]  /*2130*/  BRA `(.L_x_46) ;  /* 0xfffffffc00fc7947 */ /* 0x000fc0000383ffff */
[----:B------:R-:W-:-:S00]  /*2140*/  NOP ;  /* 0x0000000000007918 */ /* 0x000fc00000000000 */
        /* <DEDUP_REMOVED lines=11> */
.L_x_54:


//--------------------- .text._Z11kernel_fillPPiii --------------------------
	.section	.text._Z11kernel_fillPPiii,"ax",@progbits
	.align	128
        .global         _Z11kernel_fillPPiii
        .type           _Z11kernel_fillPPiii,@function
        .size           _Z11kernel_fillPPiii,(.L_x_55 - _Z11kernel_fillPPiii)
        .other          _Z11kernel_fillPPiii,@"STO_CUDA_ENTRY STV_DEFAULT"
_Z11kernel_fillPPiii:
.text._Z11kernel_fillPPiii:
[----:B------:R-:W-:Y:S08]  /*0000*/  LDC R1, c[0x0][0x37c] ;  /* 0x0000df00ff017b82 */ /* 0x000ff00000000800 */
[----:B------:R-:W0:Y:S02]  /*0010*/  LDC.64 R2, c[0x0][0x388] ;  /* 0x0000e200ff027b82 */ /* 0x000e240000000a00 */
[----:B0-----:R-:W-:-:S04]  /*0020*/  VIMNMX R0, PT, PT, R2, R3, PT ;  /* 0x0000000302007248 */ /* 0x001fc80003fe0100 */
[----:B------:R-:W-:-:S13]  /*0030*/  ISETP.GE.AND P0, PT, R0, 0x1, PT ;  /* 0x000000010000780c */ /* 0x000fda0003f06270 */
[----:B------:R-:W-:Y:S05]  /*0040*/  @!P0 EXIT ;  /* 0x000000000000894d */ /* 0x000fea0003800000 */
[C---:B------:R-:W-:Y:S01]  /*0050*/  LOP3.LUT R16, R3.reuse, 0xf, RZ, 0xc0, !PT ;  /* 0x0000000f03107812 */ /* 0x040fe200078ec0ff */
[----:B------:R-:W-:Y:S01]  /*0060*/  IMAD.MOV.U32 R5, RZ, RZ, RZ ;  /* 0x000000ffff057224 */ /* 0x000fe200078e00ff */
[----:B------:R-:W-:Y:S01]  /*0070*/  LOP3.LUT R17, R3, 0x7, RZ, 0xc0, !PT ;  /* 0x0000000703117812 */ /* 0x000fe200078ec0ff */
[----:B------:R-:W0:Y:S01]  /*0080*/  LDCU.64 UR4, c[0x0][0x358] ;  /* 0x00006b00ff0477ac */ /* 0x000e220008000a00 */
[----:B------:R-:W-:Y:S02]  /*0090*/  IADD3 R0, PT, PT, R16, -0x1, RZ ;  /* 0xffffffff10007810 */ /* 0x000fe40007ffe0ff */
[----:B------:R-:W-:Y:S02]  /*00a0*/  IADD3 R2, PT, PT, R17, -0x1, RZ ;  /* 0xffffffff11027810 */ /* 0x000fe40007ffe0ff */
[----:B------:R-:W-:Y:S02]  /*00b0*/  ISETP.GE.U32.AND P0, PT, R0, 0x7, PT ;  /* 0x000000070000780c */ /* 0x000fe40003f06070 */
[----:B------:R-:W-:-:S02]  /*00c0*/  ISETP.GE.U32.AND P1, PT, R2, 0x3, PT ;  /* 0x000000030200780c */ /* 0x000fc40003f26070 */
[C---:B------:R-:W-:Y:S02]  /*00d0*/  LOP3.LUT R0, R3.reuse, 0x7ffffff0, RZ, 0xc0, !PT ;  /* 0x7ffffff003007812 */ /* 0x040fe400078ec0ff */
[----:B------:R-:W-:-:S09]  /*00e0*/  LOP3.LUT R4, R3, 0x3, RZ, 0xc0, !PT ;  /* 0x0000000303047812 */ /* 0x000fd200078ec0ff */
.L_x_52:
[----:B-1----:R-:W1:Y:S01]  /*00f0*/  LDCU UR6, c[0x0][0x38c] ;  /* 0x00007180ff0677ac */ /* 0x002e620008000800 */
[----:B--2---:R-:W2:Y:S01]  /*0100*/  LDC.64 R2, c[0x0][0x380] ;  /* 0x0000e000ff027b82 */ /* 0x004ea20000000a00 */
[----:B0-----:R-:W-:Y:S01]  /*0110*/  HFMA2 R6, -RZ, RZ, 0, 0 ;  /* 0x00000000ff067431 */ /* 0x001fe200000001ff */
[----:B-1----:R-:W-:Y:S01]  /*0120*/  UISETP.GE.U32.AND UP0, UPT, UR6, 0x10, UPT ;  /* 0x000000100600788c */ /* 0x002fe2000bf06070 */
[----:B--2---:R-:W-:-:S08]  /*0130*/  IMAD.WIDE.U32 R2, R5, 0x8, R2 ;  /* 0x0000000805027825 */ /* 0x004fd000078e0002 */
[----:B---34-:R-:W-:Y:S05]  /*0140*/  BRA.U !UP0, `(.L_x_47) ;  /* 0x0000000508147547 */ /* 0x018fea000b800000 */
[----:B------:R-:W-:-:S07]  /*0150*/  MOV R6, RZ ;  /* 0x000000ff00067202 */ /* 0x000fce0000000f00 */
.L_x_48:
[----:B0-----:R-:W2:Y:S01]  /*0160*/  LDG.E.64 R8, desc[UR4][R2.64] ;  /* 0x0000000402087981 */ /* 0x001ea2000c1e1b00 */
[C---:B------:R-:W-:Y:S02]  /*0170*/  IMAD.IADD R7, R6.reuse, 0x1, R5 ;  /* 0x0000000106077824 */ /* 0x040fe400078e0205 */
[----:B--2---:R-:W-:-:S05]  /*0180*/  IMAD.WIDE.U32 R8, R6, 0x4, R8 ;  /* 0x0000000406087825 */ /* 0x004fca00078e0008 */
[----:B------:R0:W-:Y:S04]  /*0190*/  STG.E desc[UR4][R8.64], R7 ;  /* 0x0000000708007986 */ /* 0x0001e8000c101904 */
[----:B------:R-:W2:Y:S01]  /*01a0*/  LDG.E.64 R10, desc[UR4][R2.64] ;  /* 0x00000004020a7981 */ /* 0x000ea2000c1e1b00 */
[----:B------:R-:W-:Y:S01]  /*01b0*/  IADD3 R19, PT, PT, R7, 0x1, RZ ;  /* 0x0000000107137810 */ /* 0x000fe20007ffe0ff */
[----:B--2---:R-:W-:-:S05]  /*01c0*/  IMAD.WIDE.U32 R10, R6, 0x4, R10 ;  /* 0x00000004060a7825 */ /* 0x004fca00078e000a */
[----:B------:R1:W-:Y:S04]  /*01d0*/  STG.E desc[UR4][R10.64+0x4], R19 ;  /* 0x000004130a007986 */ /* 0x0003e8000c101904 */
[----:B------:R-:W2:Y:S01]  /*01e0*/  LDG.E.64 R12, desc[UR4][R2.64] ;  /* 0x00000004020c7981 */ /* 0x000ea2000c1e1b00 */
[----:B------:R-:W-:Y:S01]  /*01f0*/  IADD3 R21, PT, PT, R7, 0x2, RZ ;  /* 0x0000000207157810 */ /* 0x000fe20007ffe0ff */
[----:B--2---:R-:W-:-:S05]  /*0200*/  IMAD.WIDE.U32 R12, R6, 0x4, R12 ;  /* 0x00000004060c7825 */ /* 0x004fca00078e000c */
[----:B------:R2:W-:Y:S04]  /*0210*/  STG.E desc[UR4][R12.64+0x8], R21 ;  /* 0x000008150c007986 */ /* 0x0005e8000c101904 */
[----:B------:R-:W3:Y:S01]  /*0220*/  LDG.E.64 R14, desc[UR4][R2.64] ;  /* 0x00000004020e7981 */ /* 0x000ee2000c1e1b00 */
[----:B------:R-:W-:Y:S02]  /*0230*/  VIADD R23, R7, 0x3 ;  /* 0x0000000307177836 */ /* 0x000fe40000000000 */
[----:B---3--:R-:W-:-:S05]  /*0240*/  IMAD.WIDE.U32 R14, R6, 0x4, R14 ;  /* 0x00000004060e7825 */ /* 0x008fca00078e000e */
[----:B------:R3:W-:Y:S04]  /*0250*/  STG.E desc[UR4][R14.64+0xc], R23 ;  /* 0x00000c170e007986 */ /* 0x0007e8000c101904 */
[----:B0-----:R-:W4:Y:S01]  /*0260*/  LDG.E.64 R8, desc[UR4][R2.64] ;  /* 0x0000000402087981 */ /* 0x001f22000c1e1b00 */
[----:B------:R-:W-:Y:S01]  /*0270*/  IADD3 R25, PT, PT, R7, 0x4, RZ ;  /* 0x0000000407197810 */ /* 0x000fe20007ffe0ff */
[----:B----4-:R-:W-:-:S05]  /*0280*/  IMAD.WIDE.U32 R8, R6, 0x4, R8 ;  /* 0x0000000406087825 */ /* 0x010fca00078e0008 */
[----:B------:R0:W-:Y:S04]  /*0290*/  STG.E desc[UR4][R8.64+0x10], R25 ;  /* 0x0000101908007986 */ /* 0x0001e8000c101904 */
[----:B-1----:R-:W4:Y:S01]  /*02a0*/  LDG.E.64 R10, desc[UR4][R2.64] ;  /* 0x00000004020a7981 */ /* 0x002f22000c1e1b00 */
[----:B------:R-:W-:Y:S01]  /*02b0*/  IADD3 R19, PT, PT, R7, 0x5, RZ ;  /* 0x0000000507137810 */ /* 0x000fe20007ffe0ff */
[----:B----4-:R-:W-:-:S05]  /*02c0*/  IMAD.WIDE.U32 R10, R6, 0x4, R10 ;  /* 0x00000004060a7825 */ /* 0x010fca00078e000a */
[----:B------:R1:W-:Y:S04]  /*02d0*/  STG.E desc[UR4][R10.64+0x14], R19 ;  /* 0x000014130a007986 */ /* 0x0003e8000c101904 */
[----:B--2---:R-:W2:Y:S01]  /*02e0*/  LDG.E.64 R12, desc[UR4][R2.64] ;  /* 0x00000004020c7981 */ /* 0x004ea2000c1e1b00 */
[----:B------:R-:W-:Y:S02]  /*02f0*/  VIADD R21, R7, 0x6 ;  /* 0x0000000607157836 */ /* 0x000fe40000000000 */
[----:B--2---:R-:W-:-:S05]  /*0300*/  IMAD.WIDE.U32 R12, R6, 0x4, R12 ;  /* 0x00000004060c7825 */ /* 0x004fca00078e000c */
[----:B------:R2:W-:Y:S04]  /*0310*/  STG.E desc[UR4][R12.64+0x18], R21 ;  /* 0x000018150c007986 */ /* 0x0005e8000c101904 */
[----:B---3--:R-:W3:Y:S01]  /*0320*/  LDG.E.64 R14, desc[UR4][R2.64] ;  /* 0x00000004020e7981 */ /* 0x008ee2000c1e1b00 */
[----:B------:R-:W-:Y:S01]  /*0330*/  IADD3 R23, PT, PT, R7, 0x7, RZ ;  /* 0x0000000707177810 */ /* 0x000fe20007ffe0ff */
[----:B---3--:R-:W-:-:S05]  /*0340*/  IMAD.WIDE.U32 R14, R6, 0x4, R14 ;  /* 0x00000004060e7825 */ /* 0x008fca00078e000e */
[----:B------:R3:W-:Y:S04]  /*0350*/  STG.E desc[UR4][R14.64+0x1c], R23 ;  /* 0x00001c170e007986 */ /* 0x0007e8000c101904 */
[----:B0-----:R-:W4:Y:S01]  /*0360*/  LDG.E.64 R8, desc[UR4][R2.64] ;  /* 0x0000000402087981 */ /* 0x001f22000c1e1b00 */
[----:B------:R-:W-:Y:S01]  /*0370*/  IADD3 R25, PT, PT, R7, 0x8, RZ ;  /* 0x0000000807197810 */ /* 0x000fe20007ffe0ff */
[----:B----4-:R-:W-:-:S05]  /*0380*/  IMAD.WIDE.U32 R8, R6, 0x4, R8 ;  /* 0x0000000406087825 */ /* 0x010fca00078e0008 */
[----:B------:R0:W-:Y:S04]  /*0390*/  STG.E desc[UR4][R8.64+0x20], R25 ;  /* 0x0000201908007986 */ /* 0x0001e8000c101904 */
[----:B-1----:R-:W4:Y:S01]  /*03a0*/  LDG.E.64 R10, desc[UR4][R2.64] ;  /* 0x00000004020a7981 */ /* 0x002f22000c1e1b00 */
[----:B------:R-:W-:Y:S02]  /*03b0*/  VIADD R19, R7, 0x9 ;  /* 0x0000000907137836 */ /* 0x000fe40000000000 */
[----:B----4-:R-:W-:-:S05]  /*03c0*/  IMAD.WIDE.U32 R10, R6, 0x4, R10 ;  /* 0x00000004060a7825 */ /* 0x010fca00078e000a */
[----:B------:R1:W-:Y:S04]  /*03d0*/  STG.E desc[UR4][R10.64+0x24], R19 ;  /* 0x000024130a007986 */ /* 0x0003e8000c101904 */
[----:B--2---:R-:W2:Y:S01]  /*03e0*/  LDG.E.64 R12, desc[UR4][R2.64] ;  /* 0x00000004020c7981 */ /* 0x004ea2000c1e1b00 */
[----:B------:R-:W-:Y:S01]  /*03f0*/  IADD3 R21, PT, PT, R7, 0xa, RZ ;  /* 0x0000000a07157810 */ /* 0x000fe20007ffe0ff */
[----:B--2---:R-:W-:-:S05]  /*0400*/  IMAD.WIDE.U32 R12, R6, 0x4, R12 ;  /* 0x00000004060c7825 */ /* 0x004fca00078e000c */
[----:B------:R2:W-:Y:S04]  /*0410*/  STG.E desc[UR4][R12.64+0x28], R21 ;  /* 0x000028150c007986 */ /* 0x0005e8000c101904 */
[----:B---3--:R-:W3:Y:S01]  /*0420*/  LDG.E.64 R14, desc[UR4][R2.64] ;  /* 0x00000004020e7981 */ /* 0x008ee2000c1e1b00 */
[----:B------:R-:W-:Y:S01]  /*0430*/  IADD3 R23, PT, PT, R7, 0xb, RZ ;  /* 0x0000000b07177810 */ /* 0x000fe20007ffe0ff */
[----:B---3--:R-:W-:-:S05]  /*0440*/  IMAD.WIDE.U32 R14, R6, 0x4, R14 ;  /* 0x00000004060e7825 */ /* 0x008fca00078e000e */
[----:B------:R3:W-:Y:S04]  /*0450*/  STG.E desc[UR4][R14.64+0x2c], R23 ;  /* 0x00002c170e007986 */ /* 0x0007e8000c101904 */
[----:B0-----:R-:W4:Y:S01]  /*0460*/  LDG.E.64 R8, desc[UR4][R2.64] ;  /* 0x0000000402087981 */ /* 0x001f22000c1e1b00 */
[----:B------:R-:W-:Y:S02]  /*0470*/  VIADD R25, R7, 0xc ;  /* 0x0000000c07197836 */ /* 0x000fe40000000000 */
[----:B----4-:R-:W-:-:S05]  /*0480*/  IMAD.WIDE.U32 R8, R6, 0x4, R8 ;  /* 0x0000000406087825 */ /* 0x010fca00078e0008 */
[----:B------:R4:W-:Y:S04]  /*0490*/  STG.E desc[UR4][R8.64+0x30], R25 ;  /* 0x0000301908007986 */ /* 0x0009e8000c101904 */
[----:B-1----:R-:W5:Y:S01]  /*04a0*/  LDG.E.64 R10, desc[UR4][R2.64] ;  /* 0x00000004020a7981 */ /* 0x002f62000c1e1b00 */
[----:B------:R-:W-:Y:S01]  /*04b0*/  IADD3 R19, PT, PT, R7, 0xd, RZ ;  /* 0x0000000d07137810 */ /* 0x000fe20007ffe0ff */
[----:B-----5:R-:W-:-:S05]  /*04c0*/  IMAD.WIDE.U32 R10, R6, 0x4, R10 ;  /* 0x00000004060a7825 */ /* 0x020fca00078e000a */
[----:B------:R4:W-:Y:S04]  /*04d0*/  STG.E desc[UR4][R10.64+0x34], R19 ;  /* 0x000034130a007986 */ /* 0x0009e8000c101904 */
[----:B--2---:R-:W2:Y:S01]  /*04e0*/  LDG.E.64 R12, desc[UR4][R2.64] ;  /* 0x00000004020c7981 */ /* 0x004ea2000c1e1b00 */
[----:B------:R-:W-:Y:S01]  /*04f0*/  IADD3 R21, PT, PT, R7, 0xe, RZ ;  /* 0x0000000e07157810 */ /* 0x000fe20007ffe0ff */
[----:B--2---:R-:W-:-:S05]  /*0500*/  IMAD.WIDE.U32 R12, R6, 0x4, R12 ;  /* 0x00000004060c7825 */ /* 0x004fca00078e000c */
[----:B------:R4:W-:Y:S04]  /*0510*/  STG.E desc[UR4][R12.64+0x38], R21 ;  /* 0x000038150c007986 */ /* 0x0009e8000c101904 */
[----:B---3--:R-:W2:Y:S01]  /*0520*/  LDG.E.64 R14, desc[UR4][R2.64] ;  /* 0x00000004020e7981 */ /* 0x008ea2000c1e1b00 */
[----:B------:R-:W-:Y:S02]  /*0530*/  VIADD R7, R7, 0xf ;  /* 0x0000000f07077836 */ /* 0x000fe40000000000 */
[C---:B--2---:R-:W-:Y:S01]  /*0540*/  IMAD.WIDE.U32 R14, R6.reuse, 0x4, R14 ;  /* 0x00000004060e7825 */ /* 0x044fe200078e000e */
[----:B------:R-:W-:-:S04]  /*0550*/  IADD3 R6, PT, PT, R6, 0x10, RZ ;  /* 0x0000001006067810 */ /* 0x000fc80007ffe0ff */
[----:B------:R-:W-:Y:S01]  /*0560*/  ISETP.NE.AND P2, PT, R6, R0, PT ;  /* 0x000000000600720c */ /* 0x000fe20003f45270 */
[----:B------:R4:W-:-:S12]  /*0570*/  STG.E desc[UR4][R14.64+0x3c], R7 ;  /* 0x00003c070e007986 */ /* 0x0009d8000c101904 */
[----:B----4-:R-:W-:Y:S05]  /*0580*/  @P2 BRA `(.L_x_48) ;  /* 0xfffffff800f42947 */ /* 0x010fea000383ffff */
[----:B------:R-:W-:-:S07]  /*0590*/  MOV R6, R0 ;  /* 0x0000000000067202 */ /* 0x000fce0000000f00 */
.L_x_47:
[----:B------:R-:W-:-:S13]  /*05a0*/  ISETP.NE.AND P2, PT, R16, RZ, PT ;  /* 0x000000ff1000720c */ /* 0x000fda0003f45270 */
[----:B------:R-:W-:Y:S05]  /*05b0*/  @!P2 BRA `(.L_x_49) ;  /* 0x000000040020a947 */ /* 0x000fea0003800000 */
[----:B------:R-:W-:Y:S01]  /*05c0*/  ISETP.NE.AND P2, PT, R17, RZ, PT ;  /* 0x000000ff1100720c */ /* 0x000fe20003f45270 */
[----:B------:R-:W-:-:S12]  /*05d0*/  @!P0 BRA `(.L_x_50) ;  /* 0x0000000000848947 */ /* 0x000fd80003800000 */
        /* <DEDUP_REMOVED lines=20> */
[----:B-1----:R-:W5:Y:S01]  /*0720*/  LDG.E.64 R10, desc[UR4][R2.64] ;  /* 0x00000004020a7981 */ /* 0x002f62000c1e1b00 */
[----:B------:R-:W-:Y:S01]  /*0730*/  IADD3 R19, PT, PT, R7, 0x5, RZ ;  /* 0x0000000507137810 */ /* 0x000fe20007ffe0ff */
[----:B-----5:R-:W-:-:S05]  /*0740*/  IMAD.WIDE.U32 R10, R6, 0x4, R10 ;  /* 0x00000004060a7825 */ /* 0x020fca00078e000a */
[----:B------:R4:W-:Y:S04]  /*0750*/  STG.E desc[UR4][R10.64+0x14], R19 ;  /* 0x000014130a007986 */ /* 0x0009e8000c101904 */
[----:B--2---:R-:W2:Y:S01]  /*0760*/  LDG.E.64 R12, desc[UR4][R2.64] ;  /* 0x00000004020c7981 */ /* 0x004ea2000c1e1b00 */
[----:B------:R-:W-:Y:S02]  /*0770*/  VIADD R21, R7, 0x6 ;  /* 0x0000000607157836 */ /* 0x000fe40000000000 */
[----:B--2---:R-:W-:-:S05]  /*0780*/  IMAD.WIDE.U32 R12, R6, 0x4, R12 ;  /* 0x00000004060c7825 */ /* 0x004fca00078e000c */
[----:B------:R4:W-:Y:S04]  /*0790*/  STG.E desc[UR4][R12.64+0x18], R21 ;  /* 0x000018150c007986 */ /* 0x0009e8000c101904 */
[----:B---3--:R-:W2:Y:S01]  /*07a0*/  LDG.E.64 R14, desc[UR4][R2.64] ;  /* 0x00000004020e7981 */ /* 0x008ea2000c1e1b00 */
[----:B------:R-:W-:Y:S01]  /*07b0*/  IADD3 R7, PT, PT, R7, 0x7, RZ ;  /* 0x0000000707077810 */ /* 0x000fe20007ffe0ff */
[C---:B--2---:R-:W-:Y:S01]  /*07c0*/  IMAD.WIDE.U32 R14, R6.reuse, 0x4, R14 ;  /* 0x00000004060e7825 */ /* 0x044fe200078e000e */
[----:B------:R-:W-:-:S04]  /*07d0*/  IADD3 R6, PT, PT, R6, 0x8, RZ ;  /* 0x0000000806067810 */ /* 0x000fc80007ffe0ff */
[----:B------:R4:W-:Y:S03]  /*07e0*/  STG.E desc[UR4][R14.64+0x1c], R7 ;  /* 0x00001c070e007986 */ /* 0x0009e6000c101904 */
.L_x_50:
[----:B------:R-:W-:Y:S05]  /*07f0*/  @!P2 BRA `(.L_x_49) ;  /* 0x000000000090a947 */ /* 0x000fea0003800000 */
[----:B------:R-:W-:Y:S01]  /*0800*/  ISETP.NE.AND P2, PT, R4, RZ, PT ;  /* 0x000000ff0400720c */ /* 0x000fe20003f45270 */
[----:B------:R-:W-:-:S12]  /*0810*/  @!P1 BRA `(.L_x_51) ;  /* 0x0000000000449947 */ /* 0x000fd80003800000 */
[----:B0---4-:R-:W2:Y:S01]  /*0820*/  LDG.E.64 R8, desc[UR4][R2.64] ;  /* 0x0000000402087981 */ /* 0x011ea2000c1e1b00 */
[C---:B------:R-:W-:Y:S01]  /*0830*/  IADD3 R7, PT, PT, R6.reuse, R5, RZ ;  /* 0x0000000506077210 */ /* 0x040fe20007ffe0ff */
[----:B--2---:R-:W-:-:S05]  /*0840*/  IMAD.WIDE.U32 R8, R6, 0x4, R8 ;  /* 0x0000000406087825 */ /* 0x004fca00078e0008 */
[----:B------:R1:W-:Y:S04]  /*0850*/  STG.E desc[UR4][R8.64], R7 ;  /* 0x0000000708007986 */ /* 0x0003e8000c101904 */
[----:B------:R-:W2:Y:S01]  /*0860*/  LDG.E.64 R10, desc[UR4][R2.64] ;  /* 0x00000004020a7981 */ /* 0x000ea2000c1e1b00 */
[----:B------:R-:W-:Y:S02]  /*0870*/  VIADD R19, R7, 0x1 ;  /* 0x0000000107137836 */ /* 0x000fe40000000000 */
        /* <DEDUP_REMOVED lines=8> */
[C---:B--2---:R-:W-:Y:S01]  /*0900*/  IMAD.WIDE.U32 R14, R6.reuse, 0x4, R14 ;  /* 0x00000004060e7825 */ /* 0x044fe200078e000e */
[----:B------:R-:W-:-:S04]  /*0910*/  IADD3 R6, PT, PT, R6, 0x4, RZ ;  /* 0x0000000406067810 */ /* 0x000fc80007ffe0ff */
[----:B------:R1:W-:Y:S03]  /*0920*/  STG.E desc[UR4][R14.64+0xc], R23 ;  /* 0x00000c170e007986 */ /* 0x0003e6000c101904 */
.L_x_51:
[----:B------:R-:W-:Y:S05]  /*0930*/  @!P2 BRA `(.L_x_49) ;  /* 0x000000000040a947 */ /* 0x000fea0003800000 */
[----:B01--4-:R-:W2:Y:S01]  /*0940*/  LDG.E.64 R8, desc[UR4][R2.64] ;  /* 0x0000000402087981 */ /* 0x013ea2000c1e1b00 */
[----:B------:R-:W-:Y:S01]  /*0950*/  ISETP.NE.AND P2, PT, R4, 0x1, PT ;  /* 0x000000010400780c */ /* 0x000fe20003f45270 */
[C---:B------:R-:W-:Y:S02]  /*0960*/  IMAD.IADD R11, R6.reuse, 0x1, R5 ;  /* 0x00000001060b7824 */ /* 0x040fe400078e0205 */
[----:B--2---:R-:W-:-:S05]  /*0970*/  IMAD.WIDE.U32 R8, R6, 0x4, R8 ;  /* 0x0000000406087825 */ /* 0x004fca00078e0008 */
[----:B------:R2:W-:Y:S05]  /*0980*/  STG.E desc[UR4][R8.64], R11 ;  /* 0x0000000b08007986 */ /* 0x0005ea000c101904 */
[----:B------:R-:W-:Y:S05]  /*0990*/  @!P2 BRA `(.L_x_49) ;  /* 0x000000000028a947 */ /* 0x000fea0003800000 */
[----:B--2---:R-:W2:Y:S01]  /*09a0*/  LDG.E.64 R8, desc[UR4][R2.64] ;  /* 0x0000000402087981 */ /* 0x004ea2000c1e1b00 */
[----:B------:R-:W-:Y:S02]  /*09b0*/  ISETP.NE.AND P2, PT, R4, 0x2, PT ;  /* 0x000000020400780c */ /* 0x000fe40003f45270 */
[----:B------:R-:W-:Y:S01]  /*09c0*/  IADD3 R7, PT, PT, R11, 0x1, RZ ;  /* 0x000000010b077810 */ /* 0x000fe20007ffe0ff */
[----:B--2---:R-:W-:-:S05]  /*09d0*/  IMAD.WIDE.U32 R8, R6, 0x4, R8 ;  /* 0x0000000406087825 */ /* 0x004fca00078e0008 */
[----:B------:R3:W-:Y:S05]  /*09e0*/  STG.E desc[UR4][R8.64+0x4], R7 ;  /* 0x0000040708007986 */ /* 0x0007ea000c101904 */
[----:B------:R-:W-:Y:S05]  /*09f0*/  @!P2 BRA `(.L_x_49) ;  /* 0x000000000010a947 */ /* 0x000fea0003800000 */
[----:B------:R-:W2:Y:S01]  /*0a00*/  LDG.E.64 R2, desc[UR4][R2.64] ;  /* 0x0000000402027981 */ /* 0x000ea2000c1e1b00 */
[----:B---3--:R-:W-:Y:S01]  /*0a10*/  IADD3 R9, PT, PT, R11, 0x2, RZ ;  /* 0x000000020b097810 */ /* 0x008fe20007ffe0ff */
[----:B--2---:R-:W-:-:S05]  /*0a20*/  IMAD.WIDE.U32 R6, R6, 0x4, R2 ;  /* 0x0000000406067825 */ /* 0x004fca00078e0002 */
[----:B------:R0:W-:Y:S02]  /*0a30*/  STG.E desc[UR4][R6.64+0x8], R9 ;  /* 0x0000080906007986 */ /* 0x0001e4000c101904 */
.L_x_49:
[----:B------:R-:W5:Y:S01]  /*0a40*/  LDCU UR6, c[0x0][0x388] ;  /* 0x00007100ff0677ac */ /* 0x000f620008000800 */
[----:B------:R-:W-:-:S04]  /*0a50*/  IADD3 R5, PT, PT, R5, 0x1, RZ ;  /* 0x0000000105057810 */ /* 0x000fc80007ffe0ff */
[----:B-----5:R-:W-:-:S13]  /*0a60*/  ISETP.NE.AND P2, PT, R5, UR6, PT ;  /* 0x0000000605007c0c */ /* 0x020fda000bf45270 */
[----:B------:R-:W-:Y:S05]  /*0a70*/  @P2 BRA `(.L_x_52) ;  /* 0xfffffff4009c2947 */ /* 0x000fea000383ffff */
[----:B0-----:R-:W-:Y:S05]  /*0a80*/  EXIT ;  /* 0x000000000000794d */ /* 0x001fea0003800000 */
.L_x_53:
        /* <DEDUP_REMOVED lines=15> */
.L_x_55:


//--------------------- .nv.global.init           --------------------------
	.section	.nv.global.init,"aw",@progbits
.nv.global.init:
	.type		$str$1,@object
	.size		$str$1,($str - $str$1)
$str$1:
        /*0000*/ 	.byte	0x0a, 0x00
	.type		$str,@object
	.size		$str,(.L_0 - $str)
$str:
        /*0002*/ 	.byte	0x25, 0x64, 0x20, 0x00
.L_0:


//--------------------- .nv.shared.reserved.0     --------------------------
	.section	.nv.shared.reserved.0,"aw",@nobits
	.weak		__nv_reservedSMEM_offset_0_alias
	.size		__nv_reservedSMEM_offset_0_alias, 0, 64
	.other		__nv_reservedSMEM_offset_0_alias,@"STO_CUDA_RESERVED_SHARED STV_DEFAULT"
__nv_reservedSMEM_offset_0_alias:
	.zero		0
	.zero		64


//--------------------- .nv.constant0._Z13kernel_outputPPiii --------------------------
	.section	.nv.constant0._Z13kernel_outputPPiii,"a",@progbits
	.sectionflags	@""
	.align	4
.nv.constant0._Z13kernel_outputPPiii:
	.zero		912


//--------------------- .nv.constant0._Z11kernel_fillPPiii --------------------------
	.section	.nv.constant0._Z11kernel_fillPPiii,"a",@progbits
	.sectionflags	@""
	.align	4
.nv.constant0._Z11kernel_fillPPiii:
	.zero		912


//--------------------- SYMBOLS --------------------------

	.type		.nv.reservedSmem.offset0,@object
	.size		.nv.reservedSmem.offset0,0x4
	.type		vprintf,@function
